def attn_fwd(
    Q,
    K,
    V,
    Out,
    Lse,
    sm_scale,
    stride_qz,
    stride_qh,
    stride_qm,
    stride_qk,
    stride_kz,
    stride_kh,
    stride_kn,
    stride_kk,
    stride_vz,
    stride_vh,
    stride_vn,
    stride_vk,
    stride_oz,
    stride_oh,
    stride_om,
    stride_ok,
    seqlen_q,
    seqlen_k,
    BLOCK_M: tl.constexpr,
    BLOCK_N: tl.constexpr,
    HEAD_DIM: tl.constexpr,
    CAUSAL: tl.constexpr,
):
    start_m = tl.program_id(0)
    off_hz = tl.program_id(1)
    q_off = off_hz * stride_qh
    k_off = off_hz * stride_kh
    v_off = off_hz * stride_vh
    offs_m = start_m * BLOCK_M + tl.arange(0, BLOCK_M)
    offs_d = tl.arange(0, HEAD_DIM)
    offs_n = tl.arange(0, BLOCK_N)
    q_ptrs = Q + q_off + offs_m[:, None] * stride_qm + offs_d[None, :] * stride_qk
    k_ptrs = K + k_off + offs_d[:, None] * stride_kk + offs_n[None, :] * stride_kn
    v_ptrs = V + v_off + offs_n[:, None] * stride_vn + offs_d[None, :] * stride_vk
    m_i = tl.full([BLOCK_M], float("-inf"), dtype=tl.float32)
    l_i = tl.zeros([BLOCK_M], dtype=tl.float32) + 1.0
    acc = tl.zeros([BLOCK_M, HEAD_DIM], dtype=tl.float32)
    q = tl.load(q_ptrs)
    acc, l_i, m_i = _attn_fwd_inner(
        acc,
        l_i,
        m_i,
        q,
        k_ptrs,
        v_ptrs,
        sm_scale,
        stride_kn,
        stride_vn,
        start_m,
        seqlen_k,
        BLOCK_M,
        BLOCK_N,
        HEAD_DIM,
        CAUSAL,
    )
    acc = acc / l_i[:, None]
    lse = m_i + tl.math.log2(l_i) / 1.4426950408889634
    o_ptrs = (
        Out
        + off_hz * stride_oh
        + offs_m[:, None] * stride_om
        + offs_d[None, :] * stride_ok
    )
    tl.store(o_ptrs, acc.to(Out.dtype.element_ty))
    tl.store(Lse + off_hz * seqlen_q + offs_m, lse)

# config = {"BLOCK_M": 256, "BLOCK_N": 64, "HEAD_DIM": 128, "arch": "sm_100", "causal": true, "dtype": "fp8e4m3", "num_stages": 4, "num_warps": 16}
# arch = sm_100


// ===== COMPILED SASS (sm_100a) =====

	.target	sm_100a

	.elftype	@"ET_EXEC"


//--------------------- .note.nv.tkinfo           --------------------------
	.section	.note.nv.tkinfo,"",@"SHT_NOTE"
	.sectionflags	@"SHF_NOTE_NV_TKINFO"
	.tkinfo
        /*0018*/ 	.word	0x00000081
        /*0030*/ 	.string	""
        /*0030*/ 	.string	"ptxas-blackwell"
        /*0030*/ 	.string	"Cuda compilation tools, release 12.9, V12.9.86"
        /*0030*/ 	.string	"Build cuda_12.9.r12.9/compiler.36037853_0"
        /*0030*/ 	.string	"-v  -suppress-debug-info  -lineinfo  -arch sm_100a "



//--------------------- .note.nv.cuver            --------------------------
	.section	.note.nv.cuver,"",@"SHT_NOTE"
	.sectionflags	@"SHF_NOTE_NV_CUVER"
        /*0018*/ 	.short	0x0001
        /*001a*/ 	.short	0x0064
        /*001c*/ 	.short	0x0001
        /*001e*/ 	.short	0x0000
        /*0020*/ 	.short	0x0001
        /*0022*/ 	.short	0x0000


//--------------------- .nv.info                  --------------------------
	.section	.nv.info,"",@"SHT_CUDA_INFO"
	.align	4


	//----- nvinfo : EIATTR_REGCOUNT
	.align		4
        /*0000*/ 	.byte	0x04, 0x2f
        /*0002*/ 	.short	(.L_2 - .L_1)
	.align		4
.L_1:
        /*0004*/ 	.word	index@(attn_fwd)
        /*0008*/ 	.word	0x00000080


	//----- nvinfo : EIATTR_FRAME_SIZE
	.align		4
.L_2:
        /*000c*/ 	.byte	0x04, 0x11
        /*000e*/ 	.short	(.L_4 - .L_3)
	.align		4
.L_3:
        /*0010*/ 	.word	index@(attn_fwd)
        /*0014*/ 	.word	0x00000278


	//----- nvinfo : EIATTR_MIN_STACK_SIZE
	.align		4
.L_4:
        /*0018*/ 	.byte	0x04, 0x12
        /*001a*/ 	.short	(.L_6 - .L_5)
	.align		4
.L_5:
        /*001c*/ 	.word	index@(attn_fwd)
        /*0020*/ 	.word	0x00000278
.L_6:


//--------------------- .nv.info.attn_fwd         --------------------------
	.section	.nv.info.attn_fwd,"",@"SHT_CUDA_INFO"
	.sectionflags	@""
	.align	4


	//----- nvinfo : EIATTR_CUDA_API_VERSION
	.align		4
        /*0000*/ 	.byte	0x04, 0x37
        /*0002*/ 	.short	(.L_8 - .L_7)
.L_7:
        /*0004*/ 	.word	0x00000081


	//----- nvinfo : EIATTR_KPARAM_INFO
	.align		4
.L_8:
        /*0008*/ 	.byte	0x04, 0x17
        /*000a*/ 	.short	(.L_10 - .L_9)
.L_9:
        /*000c*/ 	.word	0x00000000
        /*0010*/ 	.short	0x0019
        /*0012*/ 	.short	0x0080
        /*0014*/ 	.byte	0x00, 0xf4, 0x21, 0x00


	//----- nvinfo : EIATTR_KPARAM_INFO
	.align		4
.L_10:
        /*0018*/ 	.byte	0x04, 0x17
        /*001a*/ 	.short	(.L_12 - .L_11)
.L_11:
        /*001c*/ 	.word	0x00000000
        /*0020*/ 	.short	0x0018
        /*0022*/ 	.short	0x0078
        /*0024*/ 	.byte	0x00, 0xf4, 0x21, 0x00


	//----- nvinfo : EIATTR_KPARAM_INFO
	.align		4
.L_12:
        /*0028*/ 	.byte	0x04, 0x17
        /*002a*/ 	.short	(.L_14 - .L_13)
.L_13:
        /*002c*/ 	.word	0x00000000
        /*0030*/ 	.short	0x0017
        /*0032*/ 	.short	0x0070
        /*0034*/ 	.byte	0x00, 0xf0, 0x11, 0x00


	//----- nvinfo : EIATTR_KPARAM_INFO
	.align		4
.L_14:
        /*0038*/ 	.byte	0x04, 0x17
        /*003a*/ 	.short	(.L_16 - .L_15)
.L_15:
        /*003c*/ 	.word	0x00000000
        /*0040*/ 	.short	0x0016
        /*0042*/ 	.short	0x006c
        /*0044*/ 	.byte	0x00, 0xf0, 0x11, 0x00


	//----- nvinfo : EIATTR_KPARAM_INFO
	.align		4
.L_16:
        /*0048*/ 	.byte	0x04, 0x17
        /*004a*/ 	.short	(.L_18 - .L_17)
.L_17:
        /*004c*/ 	.word	0x00000000
        /*0050*/ 	.short	0x0015
        /*0052*/ 	.short	0x0068
        /*0054*/ 	.byte	0x00, 0xf0, 0x11, 0x00


	//----- nvinfo : EIATTR_KPARAM_INFO
	.align		4
.L_18:
        /*0058*/ 	.byte	0x04, 0x17
        /*005a*/ 	.short	(.L_20 - .L_19)
.L_19:
        /*005c*/ 	.word	0x00000000
        /*0060*/ 	.short	0x0014
        /*0062*/ 	.short	0x0064
        /*0064*/ 	.byte	0x00, 0xf0, 0x11, 0x00


	//----- nvinfo : EIATTR_KPARAM_INFO
	.align		4
.L_20:
        /*0068*/ 	.byte	0x04, 0x17
        /*006a*/ 	.short	(.L_22 - .L_21)
.L_21:
        /*006c*/ 	.word	0x00000000
        /*0070*/ 	.short	0x0013
        /*0072*/ 	.short	0x0060
        /*0074*/ 	.byte	0x00, 0xf0, 0x11, 0x00


	//----- nvinfo : EIATTR_KPARAM_INFO
	.align		4
.L_22:
        /*0078*/ 	.byte	0x04, 0x17
        /*007a*/ 	.short	(.L_24 - .L_23)
.L_23:
        /*007c*/ 	.word	0x00000000
        /*0080*/ 	.short	0x0012
        /*0082*/ 	.short	0x005c
        /*0084*/ 	.byte	0x00, 0xf0, 0x11, 0x00


	//----- nvinfo : EIATTR_KPARAM_INFO
	.align		4
.L_24:
        /*0088*/ 	.byte	0x04, 0x17
        /*008a*/ 	.short	(.L_26 - .L_25)
.L_25:
        /*008c*/ 	.word	0x00000000
        /*0090*/ 	.short	0x0011
        /*0092*/ 	.short	0x0058
        /*0094*/ 	.byte	0x00, 0xf0, 0x11, 0x00


	//----- nvinfo : EIATTR_KPARAM_INFO
	.align		4
.L_26:
        /*0098*/ 	.byte	0x04, 0x17
        /*009a*/ 	.short	(.L_28 - .L_27)
.L_27:
        /*009c*/ 	.word	0x00000000
        /*00a0*/ 	.short	0x0010
        /*00a2*/ 	.short	0x0054
        /*00a4*/ 	.byte	0x00, 0xf0, 0x11, 0x00


	//----- nvinfo : EIATTR_KPARAM_INFO
	.align		4
.L_28:
        /*00a8*/ 	.byte	0x04, 0x17
        /*00aa*/ 	.short	(.L_30 - .L_29)
.L_29:
        /*00ac*/ 	.word	0x00000000
        /*00b0*/ 	.short	0x000f
        /*00b2*/ 	.short	0x0050
        /*00b4*/ 	.byte	0x00, 0xf0, 0x11, 0x00


	//----- nvinfo : EIATTR_KPARAM_INFO
	.align		4
.L_30:
        /*00b8*/ 	.byte	0x04, 0x17
        /*00ba*/ 	.short	(.L_32 - .L_31)
.L_31:
        /*00bc*/ 	.word	0x00000000
        /*00c0*/ 	.short	0x000e
        /*00c2*/ 	.short	0x004c
        /*00c4*/ 	.byte	0x00, 0xf0, 0x11, 0x00


	//----- nvinfo : EIATTR_KPARAM_INFO
	.align		4
.L_32:
        /*00c8*/ 	.byte	0x04, 0x17
        /*00ca*/ 	.short	(.L_34 - .L_33)
.L_33:
        /*00cc*/ 	.word	0x00000000
        /*00d0*/ 	.short	0x000d
        /*00d2*/ 	.short	0x0048
        /*00d4*/ 	.byte	0x00, 0xf0, 0x11, 0x00


	//----- nvinfo : EIATTR_KPARAM_INFO
	.align		4
.L_34:
        /*00d8*/ 	.byte	0x04, 0x17
        /*00da*/ 	.short	(.L_36 - .L_35)
.L_35:
        /*00dc*/ 	.word	0x00000000
        /*00e0*/ 	.short	0x000c
        /*00e2*/ 	.short	0x0044
        /*00e4*/ 	.byte	0x00, 0xf0, 0x11, 0x00


	//----- nvinfo : EIATTR_KPARAM_INFO
	.align		4
.L_36:
        /*00e8*/ 	.byte	0x04, 0x17
        /*00ea*/ 	.short	(.L_38 - .L_37)
.L_37:
        /*00ec*/ 	.word	0x00000000
        /*00f0*/ 	.short	0x000b
        /*00f2*/ 	.short	0x0040
        /*00f4*/ 	.byte	0x00, 0xf0, 0x11, 0x00


	//----- nvinfo : EIATTR_KPARAM_INFO
	.align		4
.L_38:
        /*00f8*/ 	.byte	0x04, 0x17
        /*00fa*/ 	.short	(.L_40 - .L_39)
.L_39:
        /*00fc*/ 	.word	0x00000000
        /*0100*/ 	.short	0x000a
        /*0102*/ 	.short	0x003c
        /*0104*/ 	.byte	0x00, 0xf0, 0x11, 0x00


	//----- nvinfo : EIATTR_KPARAM_INFO
	.align		4
.L_40:
        /*0108*/ 	.byte	0x04, 0x17
        /*010a*/ 	.short	(.L_42 - .L_41)
.L_41:
        /*010c*/ 	.word	0x00000000
        /*0110*/ 	.short	0x0009
        /*0112*/ 	.short	0x0038
        /*0114*/ 	.byte	0x00, 0xf0, 0x11, 0x00


	//----- nvinfo : EIATTR_KPARAM_INFO
	.align		4
.L_42:
        /*0118*/ 	.byte	0x04, 0x17
        /*011a*/ 	.short	(.L_44 - .L_43)
.L_43:
        /*011c*/ 	.word	0x00000000
        /*0120*/ 	.short	0x0008
        /*0122*/ 	.short	0x0034
        /*0124*/ 	.byte	0x00, 0xf0, 0x11, 0x00


	//----- nvinfo : EIATTR_KPARAM_INFO
	.align		4
.L_44:
        /*0128*/ 	.byte	0x04, 0x17
        /*012a*/ 	.short	(.L_46 - .L_45)
.L_45:
        /*012c*/ 	.word	0x00000000
        /*0130*/ 	.short	0x0007
        /*0132*/ 	.short	0x0030
        /*0134*/ 	.byte	0x00, 0xf0, 0x11, 0x00


	//----- nvinfo : EIATTR_KPARAM_INFO
	.align		4
.L_46:
        /*0138*/ 	.byte	0x04, 0x17
        /*013a*/ 	.short	(.L_48 - .L_47)
.L_47:
        /*013c*/ 	.word	0x00000000
        /*0140*/ 	.short	0x0006
        /*0142*/ 	.short	0x002c
        /*0144*/ 	.byte	0x00, 0xf0, 0x11, 0x00


	//----- nvinfo : EIATTR_KPARAM_INFO
	.align		4
.L_48:
        /*0148*/ 	.byte	0x04, 0x17
        /*014a*/ 	.short	(.L_50 - .L_49)
.L_49:
        /*014c*/ 	.word	0x00000000
        /*0150*/ 	.short	0x0005
        /*0152*/ 	.short	0x0028
        /*0154*/ 	.byte	0x00, 0xf0, 0x11, 0x00


	//----- nvinfo : EIATTR_KPARAM_INFO
	.align		4
.L_50:
        /*0158*/ 	.byte	0x04, 0x17
        /*015a*/ 	.short	(.L_52 - .L_51)
.L_51:
        /*015c*/ 	.word	0x00000000
        /*0160*/ 	.short	0x0004
        /*0162*/ 	.short	0x0020
        /*0164*/ 	.byte	0x00, 0xf4, 0x21, 0x00


	//----- nvinfo : EIATTR_KPARAM_INFO
	.align		4
.L_52:
        /*0168*/ 	.byte	0x04, 0x17
        /*016a*/ 	.short	(.L_54 - .L_53)
.L_53:
        /*016c*/ 	.word	0x00000000
        /*0170*/ 	.short	0x0003
        /*0172*/ 	.short	0x0018
        /*0174*/ 	.byte	0x00, 0xf4, 0x21, 0x00


	//----- nvinfo : EIATTR_KPARAM_INFO
	.align		4
.L_54:
        /*0178*/ 	.byte	0x04, 0x17
        /*017a*/ 	.short	(.L_56 - .L_55)
.L_55:
        /*017c*/ 	.word	0x00000000
        /*0180*/ 	.short	0x0002
        /*0182*/ 	.short	0x0010
        /*0184*/ 	.byte	0x00, 0xf4, 0x21, 0x00


	//----- nvinfo : EIATTR_KPARAM_INFO
	.align		4
.L_56:
        /*0188*/ 	.byte	0x04, 0x17
        /*018a*/ 	.short	(.L_58 - .L_57)
.L_57:
        /*018c*/ 	.word	0x00000000
        /*0190*/ 	.short	0x0001
        /*0192*/ 	.short	0x0008
        /*0194*/ 	.byte	0x00, 0xf4, 0x21, 0x00


	//----- nvinfo : EIATTR_KPARAM_INFO
	.align		4
.L_58:
        /*0198*/ 	.byte	0x04, 0x17
        /*019a*/ 	.short	(.L_60 - .L_59)
.L_59:
        /*019c*/ 	.word	0x00000000
        /*01a0*/ 	.short	0x0000
        /*01a2*/ 	.short	0x0000
        /*01a4*/ 	.byte	0x00, 0xf4, 0x21, 0x00


	//----- nvinfo : EIATTR_SPARSE_MMA_MASK
	.align		4
.L_60:
        /*01a8*/ 	.byte	0x03, 0x50
        /*01aa*/ 	.short	0x0000


	//----- nvinfo : EIATTR_MAXREG_COUNT
	.align		4
        /*01ac*/ 	.byte	0x03, 0x1b
        /*01ae*/ 	.short	0x0080


	//----- nvinfo : EIATTR_NUM_BARRIERS
	.align		4
        /*01b0*/ 	.byte	0x02, 0x4c
        /*01b2*/ 	.byte	0x01
	.zero		1


	//----- nvinfo : EIATTR_ANNOTATIONS
	.align		4
        /*01b4*/ 	.byte	0x04, 0x55
        /*01b6*/ 	.short	(.L_62 - .L_61)


	//   ....[0]....
.L_61:
        /*01b8*/ 	.word	0x00000001
        /*01bc*/ 	.byte	0xf0, 0x1b, 0x00, 0x00, 0x01, 0x00, 0x00, 0x00, 0x00, 0x1c, 0x00, 0x00, 0x01, 0x00, 0x00, 0x00
        /* <DEDUP_REMOVED lines=205> */
        /*0e9c*/ 	.byte	0x00, 0x92, 0x00, 0x00, 0x01, 0x00, 0x00, 0x00, 0x10, 0x92, 0x00, 0x00


	//----- nvinfo : EIATTR_COOP_GROUP_MASK_REGIDS
	.align		4
.L_62:
        /*0ea8*/ 	.byte	0x04, 0x29
        /*0eaa*/ 	.short	(.L_64 - .L_63)


	//   ....[0]....
.L_63:
        /*0eac*/ 	.word	0xffffffff


	//   ....[1]....
        /*0eb0*/ 	.word	0xffffffff


	//   ....[2]....
        /*0eb4*/ 	.word	0xffffffff


	//   ....[3]....
        /*0eb8*/ 	.word	0xffffffff


	//   ....[4]....
        /*0ebc*/ 	.word	0xffffffff


	//   ....[5]....
        /*0ec0*/ 	.word	0xffffffff


	//   ....[6]....
        /*0ec4*/ 	.word	0xffffffff


	//   ....[7]....
        /*0ec8*/ 	.word	0xffffffff


	//   ....[8]....
        /*0ecc*/ 	.word	0xffffffff


	//   ....[9]....
        /*0ed0*/ 	.word	0xffffffff


	//   ....[10]....
        /*0ed4*/ 	.word	0xffffffff


	//   ....[11]....
        /*0ed8*/ 	.word	0xffffffff


	//   ....[12]....
        /*0edc*/ 	.word	0xffffffff


	//   ....[13]....
        /*0ee0*/ 	.word	0xffffffff


	//   ....[14]....
        /*0ee4*/ 	.word	0xffffffff


	//   ....[15]....
        /*0ee8*/ 	.word	0xffffffff


	//   ....[16]....
        /*0eec*/ 	.word	0xffffffff


	//   ....[17]....
        /*0ef0*/ 	.word	0xffffffff


	//   ....[18]....
        /*0ef4*/ 	.word	0xffffffff


	//   ....[19]....
        /*0ef8*/ 	.word	0xffffffff


	//   ....[20]....
        /*0efc*/ 	.word	0xffffffff


	//   ....[21]....
        /*0f00*/ 	.word	0xffffffff


	//   ....[22]....
        /*0f04*/ 	.word	0xffffffff


	//   ....[23]....
        /*0f08*/ 	.word	0xffffffff


	//----- nvinfo : EIATTR_COOP_GROUP_INSTR_OFFSETS
	.align		4
.L_64:
        /*0f0c*/ 	.byte	0x04, 0x28
        /*0f0e*/ 	.short	(.L_66 - .L_65)


	//   ....[0]....
.L_65:
        /*0f10*/ 	.word	0x00005ae0


	//   ....[1]....
        /*0f14*/ 	.word	0x00005ca0


	//   ....[2]....
        /*0f18*/ 	.word	0x00005cb0


	//   ....[3]....
        /*0f1c*/ 	.word	0x00005d10


	//   ....[4]....
        /*0f20*/ 	.word	0x00006550


	//   ....[5]....
        /*0f24*/ 	.word	0x00006580


	//   ....[6]....
        /*0f28*/ 	.word	0x000065b0


	//   ....[7]....
        /*0f2c*/ 	.word	0x000065c0


	//   ....[8]....
        /*0f30*/ 	.word	0x000065d0


	//   ....[9]....
        /*0f34*/ 	.word	0x000065e0


	//   ....[10]....
        /*0f38*/ 	.word	0x000065f0


	//   ....[11]....
        /*0f3c*/ 	.word	0x00006600


	//   ....[12]....
        /*0f40*/ 	.word	0x00007b30


	//   ....[13]....
        /*0f44*/ 	.word	0x00007b40


	//   ....[14]....
        /*0f48*/ 	.word	0x00007b50


	//   ....[15]....
        /*0f4c*/ 	.word	0x00007b60


	//   ....[16]....
        /*0f50*/ 	.word	0x00007c50


	//   ....[17]....
        /*0f54*/ 	.word	0x00007c60


	//   ....[18]....
        /*0f58*/ 	.word	0x00007c70


	//   ....[19]....
        /*0f5c*/ 	.word	0x00007cd0


	//   ....[20]....
        /*0f60*/ 	.word	0x00008d10


	//   ....[21]....
        /*0f64*/ 	.word	0x00008d20


	//   ....[22]....
        /*0f68*/ 	.word	0x00008d60


	//   ....[23]....
        /*0f6c*/ 	.word	0x00008d70


	//----- nvinfo : EIATTR_VRC_CTA_INIT_COUNT
	.align		4
.L_66:
        /*0f70*/ 	.byte	0x02, 0x4a
	.zero		1
	.zero		1


	//----- nvinfo : EIATTR_EXIT_INSTR_OFFSETS
	.align		4
        /*0f74*/ 	.byte	0x04, 0x1c
        /*0f76*/ 	.short	(.L_68 - .L_67)


	//   ....[0]....
.L_67:
        /*0f78*/ 	.word	0x0000c5a0


	//   ....[1]....
        /*0f7c*/ 	.word	0x0000c5d0


	//----- nvinfo : EIATTR_REQNTID
	.align		4
.L_68:
        /*0f80*/ 	.byte	0x04, 0x10
        /*0f82*/ 	.short	(.L_70 - .L_69)
.L_69:
        /*0f84*/ 	.word	0x00000200
        /*0f88*/ 	.word	0x00000001
        /*0f8c*/ 	.word	0x00000001


	//----- nvinfo : EIATTR_CBANK_PARAM_SIZE
	.align		4
.L_70:
        /*0f90*/ 	.byte	0x03, 0x19
        /*0f92*/ 	.short	0x0088


	//----- nvinfo : EIATTR_PARAM_CBANK
	.align		4
        /*0f94*/ 	.byte	0x04, 0x0a
        /*0f96*/ 	.short	(.L_72 - .L_71)
	.align		4
.L_71:
        /*0f98*/ 	.word	index@(.nv.constant0.attn_fwd)
        /*0f9c*/ 	.short	0x0380
        /*0f9e*/ 	.short	0x0088


	//----- nvinfo : EIATTR_SW_WAR
	.align		4
.L_72:
        /*0fa0*/ 	.byte	0x04, 0x36
        /*0fa2*/ 	.short	(.L_74 - .L_73)
.L_73:
        /*0fa4*/ 	.word	0x00000008
.L_74:


//--------------------- .nv.compat                --------------------------
	.section	.nv.compat,"",@"SHT_CUDA_COMPAT_INFO"
	.align	4
        /*0000*/ 	.byte	0x02, 0x02, 0x02, 0x00, 0x02, 0x05, 0x05, 0x00, 0x02, 0x03, 0x00, 0x00, 0x02, 0x06, 0x01, 0x00


//--------------------- .nv.callgraph             --------------------------
	.section	.nv.callgraph,"",@"SHT_CUDA_CALLGRAPH"
	.align	4
	.sectionentsize	8
	.align		4
        /*0000*/ 	.word	0x00000000
	.align		4
        /*0004*/ 	.word	0xffffffff
	.align		4
        /*0008*/ 	.word	0x00000000
	.align		4
        /*000c*/ 	.word	0xfffffffe
	.align		4
        /*0010*/ 	.word	0x00000000
	.align		4
        /*0014*/ 	.word	0xfffffffd
	.align		4
        /*0018*/ 	.word	0x00000000
	.align		4
        /*001c*/ 	.word	0xfffffffc


//--------------------- .nv.constant4             --------------------------
	.section	.nv.constant4,"a",@progbits
	.align	8
	.align		8
.nv.constant4:
        /*0000*/ 	.dword	_$_str


//--------------------- .text.attn_fwd            --------------------------
	.section	.text.attn_fwd,"ax",@progbits
	.align	128
        .global         attn_fwd
        .type           attn_fwd,@function
        .size           attn_fwd,(.L_x_3 - attn_fwd)
        .other          attn_fwd,@"STO_CUDA_ENTRY STV_DEFAULT"
attn_fwd:
.text.attn_fwd:
[----:B------:R-:W0:Y:S01]  /*0000*/  LDC R1, c[0x0][0x37c] ;  /* 0x0000df00ff017b82 */ /* 0x000e220000000800 */
[----:B------:R-:W1:Y:S07]  /*0010*/  S2R R0, SR_CTAID.X ;  /* 0x0000000000007919 */ /* 0x000e6e0000002500 */
[----:B------:R-:W2:Y:S01]  /*0020*/  S2UR UR8, SR_CTAID.Y ;  /* 0x00000000000879c3 */ /* 0x000ea20000002600 */
[----:B------:R-:W2:Y:S01]  /*0030*/  LDCU.64 UR4, c[0x0][0x3b0] ;  /* 0x00007600ff0477ac */ /* 0x000ea20008000a00 */
[----:B0-----:R-:W-:Y:S01]  /*0040*/  VIADD R1, R1, 0xfffffd88 ;  /* 0xfffffd8801017836 */ /* 0x001fe20000000000 */
[----:B------:R-:W1:Y:S01]  /*0050*/  S2R R76, SR_TID.X ;  /* 0x00000000004c7919 */ /* 0x000e620000002100 */
[----:B------:R-:W0:Y:S04]  /*0060*/  LDCU.64 UR12, c[0x0][0x358] ;  /* 0x00006b00ff0c77ac */ /* 0x000e280008000a00 */
[----:B------:R-:W3:Y:S08]  /*0070*/  LDC.64 R6, c[0x0][0x380] ;  /* 0x0000e000ff067b82 */ /* 0x000ef00000000a00 */
[----:B------:R-:W4:Y:S01]  /*0080*/  LDC R58, c[0x0][0x3b8] ;  /* 0x0000ee00ff3a7b82 */ /* 0x000f220000000800 */
[----:B--2---:R-:W-:Y:S01]  /*0090*/  UIMAD UR4, UR8, UR4, URZ ;  /* 0x00000004080472a4 */ /* 0x004fe2000f8e02ff */
[----:B-1----:R-:W-:-:S02]  /*00a0*/  PRMT R2, R76, 0x6540, R0 ;  /* 0x000065404c027816 */ /* 0x002fc40000000000 */
[----:B------:R-:W-:-:S03]  /*00b0*/  SHF.R.U32.HI R5, RZ, 0x8, R76 ;  /* 0x00000008ff057819 */ /* 0x000fc6000001164c */
[----:B------:R-:W-:Y:S01]  /*00c0*/  IMAD R3, R2, UR5, RZ ;  /* 0x0000000502037c24 */ /* 0x000fe2000f8e02ff */
[----:B------:R-:W-:Y:S01]  /*00d0*/  SGXT.U32 R5, R5, 0x1 ;  /* 0x000000010505781a */ /* 0x000fe20000000000 */
[----:B------:R-:W-:-:S03]  /*00e0*/  USHF.R.S32.HI UR5, URZ, 0x1f, UR4 ;  /* 0x0000001fff057899 */ /* 0x000fc60008011404 */
[----:B---3--:R-:W-:Y:S01]  /*00f0*/  IADD3 R57, P0, P1, R3, UR4, R6 ;  /* 0x0000000403397c10 */ /* 0x008fe2000f91e006 */
[----:B----4-:R-:W-:Y:S01]  /*0100*/  IMAD R5, R5, R58, RZ ;  /* 0x0000003a05057224 */ /* 0x010fe200078e02ff */
[----:B------:R-:W-:-:S04]  /*0110*/  SHF.R.S32.HI R54, RZ, 0x1f, R3 ;  /* 0x0000001fff367819 */ /* 0x000fc80000011403 */
[----:B------:R-:W-:Y:S01]  /*0120*/  IADD3.X R54, PT, PT, R54, UR5, R7, P0, P1 ;  /* 0x0000000536367c10 */ /* 0x000fe200087e2407 */
[----:B------:R-:W-:Y:S01]  /*0130*/  IMAD R7, R58, 0x2, R5 ;  /* 0x000000023a077824 */ /* 0x000fe200078e0205 */
[----:B------:R-:W-:-:S04]  /*0140*/  IADD3 R2, P0, PT, R5, R57, RZ ;  /* 0x0000003905027210 */ /* 0x000fc80007f1e0ff */
[----:B------:R-:W-:Y:S01]  /*0150*/  LEA.HI.X.SX32 R3, R5, R54, 0x1, P0 ;  /* 0x0000003605037211 */ /* 0x000fe200000f0eff */
[----:B------:R-:W-:Y:S01]  /*0160*/  IMAD R5, R58, 0x2, R7 ;  /* 0x000000023a057824 */ /* 0x000fe200078e0207 */
[----:B------:R-:W-:-:S03]  /*0170*/  IADD3 R18, P0, PT, R7, R57, RZ ;  /* 0x0000003907127210 */ /* 0x000fc60007f1e0ff */
[----:B0-----:R0:W2:Y:S01]  /*0180*/  LDG.E.U8 R23, desc[UR12][R2.64] ;  /* 0x0000000c02177981 */ /* 0x0010a2000c1e1100 */
[----:B------:R-:W-:Y:S01]  /*0190*/  LEA.HI.X.SX32 R19, R7, R54, 0x1, P0 ;  /* 0x0000003607137211 */ /* 0x000fe200000f0eff */
[----:B------:R-:W-:Y:S01]  /*01a0*/  IMAD R7, R58, 0x2, R5 ;  /* 0x000000023a077824 */ /* 0x000fe200078e0205 */
[----:B------:R-:W-:-:S03]  /*01b0*/  IADD3 R4, P0, PT, R5, R57, RZ ;  /* 0x0000003905047210 */ /* 0x000fc60007f1e0ff */
[C---:B------:R-:W-:Y:S01]  /*01c0*/  IMAD R9, R58.reuse, 0x2, R7 ;  /* 0x000000023a097824 */ /* 0x040fe200078e0207 */
[-C--:B------:R-:W-:Y:S01]  /*01d0*/  LEA.HI.X.SX32 R5, R5, R54.reuse, 0x1, P0 ;  /* 0x0000003605057211 */ /* 0x080fe200000f0eff */
[----:B------:R-:W2:Y:S01]  /*01e0*/  LDG.E.U8 R18, desc[UR12][R18.64] ;  /* 0x0000000c12127981 */ /* 0x000ea2000c1e1100 */
[-C--:B------:R-:W-:Y:S01]  /*01f0*/  IADD3 R36, P0, PT, R7, R57.reuse, RZ ;  /* 0x0000003907247210 */ /* 0x080fe20007f1e0ff */
[C---:B------:R-:W-:Y:S01]  /*0200*/  IMAD R11, R58.reuse, 0x2, R9 ;  /* 0x000000023a0b7824 */ /* 0x040fe200078e0209 */
[-C--:B------:R-:W-:Y:S01]  /*0210*/  IADD3 R6, P1, PT, R9, R57.reuse, RZ ;  /* 0x0000003909067210 */ /* 0x080fe20007f3e0ff */
[----:B------:R-:W3:Y:S01]  /*0220*/  LDG.E.U8 R17, desc[UR12][R4.64] ;  /* 0x0000000c04117981 */ /* 0x000ee2000c1e1100 */
[-C--:B------:R-:W-:Y:S01]  /*0230*/  LEA.HI.X.SX32 R37, R7, R54.reuse, 0x1, P0 ;  /* 0x0000003607257211 */ /* 0x080fe200000f0eff */
[C---:B0-----:R-:W-:Y:S01]  /*0240*/  IMAD R3, R58.reuse, 0x2, R11 ;  /* 0x000000023a037824 */ /* 0x041fe200078e020b */
[----:B------:R-:W-:Y:S02]  /*0250*/  IADD3 R8, P0, PT, R11, R57, RZ ;  /* 0x000000390b087210 */ /* 0x000fe40007f1e0ff */
[-C--:B------:R-:W-:Y:S01]  /*0260*/  LEA.HI.X.SX32 R7, R9, R54.reuse, 0x1, P1 ;  /* 0x0000003609077211 */ /* 0x080fe200008f0eff */
[----:B------:R-:W3:Y:S01]  /*0270*/  LDG.E.U8 R36, desc[UR12][R36.64] ;  /* 0x0000000c24247981 */ /* 0x000ee2000c1e1100 */
[----:B------:R-:W-:Y:S01]  /*0280*/  LEA.HI.X.SX32 R9, R11, R54, 0x1, P0 ;  /* 0x000000360b097211 */ /* 0x000fe200000f0eff */
[----:B------:R-:W-:-:S02]  /*0290*/  IMAD R11, R58, 0x2, R3 ;  /* 0x000000023a0b7824 */ /* 0x000fc400078e0203 */
[----:B------:R0:W4:Y:S02]  /*02a0*/  LDG.E.U8 R16, desc[UR12][R6.64] ;  /* 0x0000000c06107981 */ /* 0x000124000c1e1100 */
[C---:B------:R-:W-:Y:S01]  /*02b0*/  IMAD R13, R58.reuse, 0x2, R11 ;  /* 0x000000023a0d7824 */ /* 0x040fe200078e020b */
[C---:B------:R-:W-:Y:S01]  /*02c0*/  IADD3 R30, P0, PT, R3.reuse, R57, RZ ;  /* 0x00000039031e7210 */ /* 0x040fe20007f1e0ff */
[----:B------:R1:W4:Y:S02]  /*02d0*/  LDG.E.U8 R19, desc[UR12][R8.64] ;  /* 0x0000000c08137981 */ /* 0x000324000c1e1100 */
[----:B------:R-:W-:Y:S01]  /*02e0*/  IMAD R15, R58, 0x2, R13 ;  /* 0x000000023a0f7824 */ /* 0x000fe200078e020d */
[----:B------:R-:W-:-:S03]  /*02f0*/  LEA.HI.X.SX32 R31, R3, R54, 0x1, P0 ;  /* 0x00000036031f7211 */ /* 0x000fc600000f0eff */
[C---:B0-----:R-:W-:Y:S01]  /*0300*/  IMAD R7, R58.reuse, 0x2, R15 ;  /* 0x000000023a077824 */ /* 0x041fe200078e020f */
[-C--:B------:R-:W-:Y:S01]  /*0310*/  IADD3 R2, P0, PT, R11, R57.reuse, RZ ;  /* 0x000000390b027210 */ /* 0x080fe20007f1e0ff */
[----:B------:R-:W5:Y:S02]  /*0320*/  LDG.E.U8 R30, desc[UR12][R30.64] ;  /* 0x0000000c1e1e7981 */ /* 0x000f64000c1e1100 */
[C---:B-1----:R-:W-:Y:S01]  /*0330*/  IMAD R9, R58.reuse, 0x2, R7 ;  /* 0x000000023a097824 */ /* 0x042fe200078e0207 */
[-C--:B------:R-:W-:Y:S02]  /*0340*/  IADD3 R4, P1, PT, R13, R57.reuse, RZ ;  /* 0x000000390d047210 */ /* 0x080fe40007f3e0ff */
[-C--:B------:R-:W-:Y:S01]  /*0350*/  LEA.HI.X.SX32 R3, R11, R54.reuse, 0x1, P0 ;  /* 0x000000360b037211 */ /* 0x080fe200000f0eff */
[C---:B------:R-:W-:Y:S01]  /*0360*/  IMAD R11, R58.reuse, 0x2, R9 ;  /* 0x000000023a0b7824 */ /* 0x040fe200078e0209 */
[-C--:B------:R-:W-:Y:S02]  /*0370*/  IADD3 R52, P0, PT, R15, R57.reuse, RZ ;  /* 0x000000390f347210 */ /* 0x080fe40007f1e0ff */
[-C--:B------:R-:W-:Y:S01]  /*0380*/  LEA.HI.X.SX32 R5, R13, R54.reuse, 0x1, P1 ;  /* 0x000000360d057211 */ /* 0x080fe200008f0eff */
[----:B------:R-:W-:Y:S01]  /*0390*/  IMAD R13, R58, 0x2, R11 ;  /* 0x000000023a0d7824 */ /* 0x000fe200078e020b */
[----:B------:R-:W-:Y:S01]  /*03a0*/  LEA.HI.X.SX32 R53, R15, R54, 0x1, P0 ;  /* 0x000000360f357211 */ /* 0x000fe200000f0eff */
[----:B------:R0:W5:Y:S01]  /*03b0*/  LDG.E.U8 R49, desc[UR12][R2.64] ;  /* 0x0000000c02317981 */ /* 0x000162000c1e1100 */
[----:B------:R-:W-:-:S03]  /*03c0*/  IADD3 R6, P0, PT, R7, R57, RZ ;  /* 0x0000003907067210 */ /* 0x000fc60007f1e0ff */
[----:B------:R1:W3:Y:S01]  /*03d0*/  LDG.E.U8 R21, desc[UR12][R4.64] ;  /* 0x0000000c04157981 */ /* 0x0002e2000c1e1100 */
[-C--:B------:R-:W-:Y:S02]  /*03e0*/  LEA.HI.X.SX32 R7, R7, R54.reuse, 0x1, P0 ;  /* 0x0000003607077211 */ /* 0x080fe400000f0eff */
[CC--:B------:R-:W-:Y:S01]  /*03f0*/  IADD3 R8, P0, PT, R9.reuse, R57.reuse, RZ ;  /* 0x0000003909087210 */ /* 0x0c0fe20007f1e0ff */
[----:B------:R-:W3:Y:S01]  /*0400*/  LDG.E.U8 R52, desc[UR12][R52.64] ;  /* 0x0000000c34347981 */ /* 0x000ee2000c1e1100 */
[C---:B0-----:R-:W-:Y:S02]  /*0410*/  IMAD R3, R58.reuse, 0x2, R13 ;  /* 0x000000023a037824 */ /* 0x041fe400078e020d */
[----:B------:R-:W-:Y:S01]  /*0420*/  LEA.HI.X.SX32 R9, R9, R54, 0x1, P0 ;  /* 0x0000003609097211 */ /* 0x000fe200000f0eff */
[----:B------:R0:W5:Y:S01]  /*0430*/  LDG.E.U8 R33, desc[UR12][R6.64] ;  /* 0x0000000c06217981 */ /* 0x000162000c1e1100 */
[----:B-1----:R-:W-:Y:S01]  /*0440*/  IMAD R5, R58, 0x2, R3 ;  /* 0x000000023a057824 */ /* 0x002fe200078e0203 */
[----:B------:R-:W-:-:S02]  /*0450*/  IADD3 R50, P0, PT, R13, R57, RZ ;  /* 0x000000390d327210 */ /* 0x000fc40007f1e0ff */
[----:B------:R-:W5:Y:S01]  /*0460*/  LDG.E.U8 R48, desc[UR12][R8.64] ;  /* 0x0000000c08307981 */ /* 0x000f62000c1e1100 */
[----:B------:R-:W-:Y:S01]  /*0470*/  IMAD R15, R58, 0x2, R5 ;  /* 0x000000023a0f7824 */ /* 0x000fe200078e0205 */
[----:B------:R-:W-:-:S03]  /*0480*/  LEA.HI.X.SX32 R51, R13, R54, 0x1, P0 ;  /* 0x000000360d337211 */ /* 0x000fc600000f0eff */
[C---:B------:R-:W-:Y:S01]  /*0490*/  IMAD R13, R58.reuse, 0x2, R15 ;  /* 0x000000023a0d7824 */ /* 0x040fe200078e020f */
[-C--:B------:R-:W-:Y:S01]  /*04a0*/  IADD3 R46, P0, PT, R3, R57.reuse, RZ ;  /* 0x00000039032e7210 */ /* 0x080fe20007f1e0ff */
[----:B------:R-:W5:Y:S02]  /*04b0*/  LDG.E.U8 R50, desc[UR12][R50.64] ;  /* 0x0000000c32327981 */ /* 0x000f64000c1e1100 */
[C---:B0-----:R-:W-:Y:S01]  /*04c0*/  IMAD R7, R58.reuse, 0x2, R13 ;  /* 0x000000023a077824 */ /* 0x041fe200078e020d */
[-C--:B------:R-:W-:Y:S02]  /*04d0*/  IADD3 R10, P1, PT, R11, R57.reuse, RZ ;  /* 0x000000390b0a7210 */ /* 0x080fe40007f3e0ff */
[-C--:B------:R-:W-:Y:S01]  /*04e0*/  LEA.HI.X.SX32 R47, R3, R54.reuse, 0x1, P0 ;  /* 0x00000036032f7211 */ /* 0x080fe200000f0eff */
[C---:B------:R-:W-:Y:S01]  /*04f0*/  IMAD R25, R58.reuse, 0x2, R7 ;  /* 0x000000023a197824 */ /* 0x040fe200078e0207 */
[-C--:B------:R-:W-:Y:S02]  /*0500*/  LEA.HI.X.SX32 R11, R11, R54.reuse, 0x1, P1 ;  /* 0x000000360b0b7211 */ /* 0x080fe400008f0eff */
[C---:B------:R-:W-:Y:S01]  /*0510*/  IADD3 R2, P0, PT, R5.reuse, R57, RZ ;  /* 0x0000003905027210 */ /* 0x040fe20007f1e0ff */
[----:B------:R-:W-:Y:S01]  /*0520*/  IMAD R31, R58, 0x2, R25 ;  /* 0x000000023a1f7824 */ /* 0x000fe200078e0219 */
[----:B------:R-:W5:Y:S02]  /*0530*/  LDG.E.U8 R46, desc[UR12][R46.64] ;  /* 0x0000000c2e2e7981 */ /* 0x000f64000c1e1100 */
[----:B------:R-:W-:-:S02]  /*0540*/  LEA.HI.X.SX32 R3, R5, R54, 0x1, P0 ;  /* 0x0000003605037211 */ /* 0x000fc400000f0eff */
[----:B------:R0:W5:Y:S01]  /*0550*/  LDG.E.U8 R27, desc[UR12][R10.64] ;  /* 0x0000000c0a1b7981 */ /* 0x000162000c1e1100 */
[-C--:B------:R-:W-:Y:S02]  /*0560*/  IADD3 R4, P0, PT, R13, R57.reuse, RZ ;  /* 0x000000390d047210 */ /* 0x080fe40007f1e0ff */
[-C--:B------:R-:W-:Y:S01]  /*0570*/  IADD3 R28, P1, PT, R15, R57.reuse, RZ ;  /* 0x000000390f1c7210 */ /* 0x080fe20007f3e0ff */
[----:B------:R1:W5:Y:S01]  /*0580*/  LDG.E.U8 R45, desc[UR12][R2.64] ;  /* 0x0000000c022d7981 */ /* 0x000362000c1e1100 */
[----:B------:R-:W-:Y:S01]  /*0590*/  LEA.HI.X.SX32 R5, R13, R54, 0x1, P0 ;  /* 0x000000360d057211 */ /* 0x000fe200000f0eff */
[----:B0-----:R-:W-:Y:S01]  /*05a0*/  IMAD R11, R58, 0x2, R31 ;  /* 0x000000023a0b7824 */ /* 0x001fe200078e021f */
[----:B------:R-:W-:-:S03]  /*05b0*/  IADD3 R6, P0, PT, R7, R57, RZ ;  /* 0x0000003907067210 */ /* 0x000fc60007f1e0ff */
[----:B------:R0:W5:Y:S01]  /*05c0*/  LDG.E.U8 R53, desc[UR12][R4.64] ;  /* 0x0000000c04357981 */ /* 0x000162000c1e1100 */
[----:B------:R-:W-:Y:S01]  /*05d0*/  IMAD R13, R58, 0x2, R11 ;  /* 0x000000023a0d7824 */ /* 0x000fe200078e020b */
[----:B------:R-:W-:-:S03]  /*05e0*/  LEA.HI.X.SX32 R29, R15, R54, 0x1, P1 ;  /* 0x000000360f1d7211 */ /* 0x000fc600008f0eff */
[C---:B------:R-:W-:Y:S01]  /*05f0*/  IMAD R15, R58.reuse, 0x2, R13 ;  /* 0x000000023a0f7824 */ /* 0x040fe200078e020d */
[-C--:B------:R-:W-:Y:S01]  /*0600*/  LEA.HI.X.SX32 R7, R7, R54.reuse, 0x1, P0 ;  /* 0x0000003607077211 */ /* 0x080fe200000f0eff */
[----:B------:R-:W5:Y:S01]  /*0610*/  LDG.E.U8 R28, desc[UR12][R28.64] ;  /* 0x0000000c1c1c7981 */ /* 0x000f62000c1e1100 */
[-C--:B------:R-:W-:Y:S01]  /*0620*/  IADD3 R8, P0, PT, R25, R57.reuse, RZ ;  /* 0x0000003919087210 */ /* 0x080fe20007f1e0ff */
[C---:B------:R-:W-:Y:S01]  /*0630*/  IMAD R37, R58.reuse, 0x2, R15 ;  /* 0x000000023a257824 */ /* 0x040fe200078e020f */
[-C--:B------:R-:W-:Y:S01]  /*0640*/  IADD3 R34, P1, PT, R31, R57.reuse, RZ ;  /* 0x000000391f227210 */ /* 0x080fe20007f3e0ff */
[----:B------:R0:W5:Y:S01]  /*0650*/  LDG.E.U8 R20, desc[UR12][R6.64] ;  /* 0x0000000c06147981 */ /* 0x000162000c1e1100 */
[----:B------:R-:W-:Y:S01]  /*0660*/  LEA.HI.X.SX32 R9, R25, R54, 0x1, P0 ;  /* 0x0000003619097211 */ /* 0x000fe200000f0eff */
[----:B------:R-:W-:Y:S01]  /*0670*/  IMAD R25, R58, 0x2, R37 ;  /* 0x000000023a197824 */ /* 0x000fe200078e0225 */
[----:B-1----:R-:W-:-:S03]  /*0680*/  IADD3 R2, P0, PT, R11, R57, RZ ;  /* 0x000000390b027210 */ /* 0x002fc60007f1e0ff */
[----:B------:R-:W-:Y:S01]  /*0690*/  IMAD R39, R58, 0x2, R25 ;  /* 0x000000023a277824 */ /* 0x000fe200078e0219 */
[----:B------:R-:W-:-:S03]  /*06a0*/  LEA.HI.X.SX32 R3, R11, R54, 0x1, P0 ;  /* 0x000000360b037211 */ /* 0x000fc600000f0eff */
[C---:B------:R-:W-:Y:S01]  /*06b0*/  IMAD R11, R58.reuse, 0x2, R39 ;  /* 0x000000023a0b7824 */ /* 0x040fe200078e0227 */
[C---:B0-----:R-:W-:Y:S01]  /*06c0*/  IADD3 R4, P0, PT, R13.reuse, R57, RZ ;  /* 0x000000390d047210 */ /* 0x041fe20007f1e0ff */
[----:B------:R-:W5:Y:S02]  /*06d0*/  LDG.E.U8 R51, desc[UR12][R2.64] ;  /* 0x0000000c02337981 */ /* 0x000f64000c1e1100 */
        /* <DEDUP_REMOVED lines=9> */
[-C--:B------:R-:W-:Y:S01]  /*0770*/  LEA.HI.X.SX32 R7, R37, R54.reuse, 0x1, P1 ;  /* 0x0000003625077211 */ /* 0x080fe200008f0eff */
[C---:B------:R-:W-:Y:S02]  /*0780*/  IMAD R37, R58.reuse, 0x2, R59 ;  /* 0x000000023a257824 */ /* 0x040fe400078e023b */
[----:B------:R-:W5:Y:S02]  /*0790*/  LDG.E.U8 R34, desc[UR12][R34.64] ;  /* 0x0000000c22227981 */ /* 0x000f64000c1e1100 */
[C---:B------:R-:W-:Y:S01]  /*07a0*/  IMAD R63, R58.reuse, 0x2, R37 ;  /* 0x000000023a3f7824 */ /* 0x040fe200078e0225 */
[-C--:B------:R-:W-:Y:S01]  /*07b0*/  LEA.HI.X.SX32 R43, R15, R54.reuse, 0x1, P0 ;  /* 0x000000360f2b7211 */ /* 0x080fe200000f0eff */
[----:B------:R1:W5:Y:S02]  /*07c0*/  LDG.E.U8 R26, desc[UR12][R6.64] ;  /* 0x0000000c061a7981 */ /* 0x000364000c1e1100 */
[C---:B------:R-:W-:Y:S01]  /*07d0*/  IMAD R65, R58.reuse, 0x2, R63 ;  /* 0x000000023a417824 */ /* 0x040fe200078e023f */
[C---:B0-----:R-:W-:Y:S01]  /*07e0*/  IADD3 R8, P0, PT, R25.reuse, R57, RZ ;  /* 0x0000003919087210 */ /* 0x041fe20007f1e0ff */
[----:B------:R-:W5:Y:S02]  /*07f0*/  LDG.E.U8 R42, desc[UR12][R42.64] ;  /* 0x0000000c2a2a7981 */ /* 0x000f64000c1e1100 */
[----:B------:R-:W-:Y:S01]  /*0800*/  IMAD R69, R58, 0x2, R65 ;  /* 0x000000023a457824 */ /* 0x000fe200078e0241 */
[----:B------:R-:W-:-:S02]  /*0810*/  LEA.HI.X.SX32 R9, R25, R54, 0x1, P0 ;  /* 0x0000003619097211 */ /* 0x000fc400000f0eff */
[-C--:B------:R-:W-:Y:S01]  /*0820*/  IADD3 R2, P0, PT, R39, R57.reuse, RZ ;  /* 0x0000003927027210 */ /* 0x080fe20007f1e0ff */
[C---:B------:R-:W-:Y:S01]  /*0830*/  IMAD R71, R58.reuse, 0x2, R69 ;  /* 0x000000023a477824 */ /* 0x040fe200078e0245 */
[-C--:B------:R-:W-:Y:S01]  /*0840*/  IADD3 R4, P1, PT, R55, R57.reuse, RZ ;  /* 0x0000003937047210 */ /* 0x080fe20007f3e0ff */
[----:B------:R0:W5:Y:S01]  /*0850*/  LDG.E.U8 R47, desc[UR12][R8.64] ;  /* 0x0000000c082f7981 */ /* 0x000162000c1e1100 */
[-C--:B------:R-:W-:Y:S01]  /*0860*/  LEA.HI.X.SX32 R3, R39, R54.reuse, 0x1, P0 ;  /* 0x0000003627037211 */ /* 0x080fe200000f0eff */
[C---:B------:R-:W-:Y:S01]  /*0870*/  IMAD R73, R58.reuse, 0x2, R71 ;  /* 0x000000023a497824 */ /* 0x040fe200078e0247 */
[-C--:B------:R-:W-:Y:S02]  /*0880*/  IADD3 R40, P0, PT, R11, R57.reuse, RZ ;  /* 0x000000390b287210 */ /* 0x080fe40007f1e0ff */
[-C--:B------:R-:W-:Y:S01]  /*0890*/  LEA.HI.X.SX32 R5, R55, R54.reuse, 0x1, P1 ;  /* 0x0000003637057211 */ /* 0x080fe200008f0eff */
[C---:B------:R-:W-:Y:S01]  /*08a0*/  IMAD R55, R58.reuse, 0x2, R73 ;  /* 0x000000023a377824 */ /* 0x040fe200078e0249 */
[-C--:B------:R-:W-:Y:S01]  /*08b0*/  LEA.HI.X.SX32 R41, R11, R54.reuse, 0x1, P0 ;  /* 0x000000360b297211 */ /* 0x080fe200000f0eff */
[----:B------:R0:W5:Y:S01]  /*08c0*/  LDG.E.U8 R35, desc[UR12][R2.64] ;  /* 0x0000000c02237981 */ /* 0x000162000c1e1100 */
[-C--:B-1----:R-:W-:Y:S01]  /*08d0*/  IADD3 R6, P0, PT, R13, R57.reuse, RZ ;  /* 0x000000390d067210 */ /* 0x082fe20007f1e0ff */
[C---:B------:R-:W-:Y:S01]  /*08e0*/  IMAD R61, R58.reuse, 0x2, R55 ;  /* 0x000000023a3d7824 */ /* 0x040fe200078e0237 */
[-C--:B------:R-:W-:Y:S01]  /*08f0*/  IADD3 R10, P1, PT, R63, R57.reuse, RZ ;  /* 0x000000393f0a7210 */ /* 0x080fe20007f3e0ff */
[----:B------:R-:W5:Y:S01]  /*0900*/  LDG.E.U8 R25, desc[UR12][R4.64] ;  /* 0x0000000c04197981 */ /* 0x000f62000c1e1100 */
[-C--:B------:R-:W-:Y:S01]  /*0910*/  LEA.HI.X.SX32 R7, R13, R54.reuse, 0x1, P0 ;  /* 0x000000360d077211 */ /* 0x080fe200000f0eff */
[C---:B------:R-:W-:Y:S01]  /*0920*/  IMAD R15, R58.reuse, 0x2, R61 ;  /* 0x000000023a0f7824 */ /* 0x040fe200078e023d */
[CC--:B0-----:R-:W-:Y:S01]  /*0930*/  IADD3 R8, P0, PT, R59.reuse, R57.reuse, RZ ;  /* 0x000000393b087210 */ /* 0x0c1fe20007f1e0ff */
[----:B------:R-:W5:Y:S03]  /*0940*/  LDG.E.U8 R40, desc[UR12][R40.64] ;  /* 0x0000000c28287981 */ /* 0x000f66000c1e1100 */
[-C--:B------:R-:W-:Y:S01]  /*0950*/  LEA.HI.X.SX32 R9, R59, R54.reuse, 0x1, P0 ;  /* 0x000000363b097211 */ /* 0x080fe200000f0eff */
[C---:B------:R-:W-:Y:S01]  /*0960*/  IMAD R59, R58.reuse, 0x2, R15 ;  /* 0x000000023a3b7824 */ /* 0x040fe200078e020f */
[CC--:B------:R-:W-:Y:S01]  /*0970*/  IADD3 R2, P0, PT, R37.reuse, R57.reuse, RZ ;  /* 0x0000003925027210 */ /* 0x0c0fe20007f1e0ff */
[----:B------:R0:W5:Y:S02]  /*0980*/  LDG.E.U8 R44, desc[UR12][R6.64] ;  /* 0x0000000c062c7981 */ /* 0x000164000c1e1100 */
[C---:B------:R-:W-:Y:S01]  /*0990*/  IMAD R77, R58.reuse, 0x2, R59 ;  /* 0x000000023a4d7824 */ /* 0x040fe200078e023b */
[-C--:B------:R-:W-:Y:S01]  /*09a0*/  LEA.HI.X.SX32 R3, R37, R54.reuse, 0x1, P0 ;  /* 0x0000003625037211 */ /* 0x080fe200000f0eff */
[----:B------:R1:W5:Y:S01]  /*09b0*/  LDG.E.U8 R39, desc[UR12][R8.64] ;  /* 0x0000000c08277981 */ /* 0x000362000c1e1100 */
[-C--:B------:R-:W-:Y:S01]  /*09c0*/  IADD3 R12, P0, PT, R65, R57.reuse, RZ ;  /* 0x00000039410c7210 */ /* 0x080fe20007f1e0ff */
[C---:B------:R-:W-:Y:S01]  /*09d0*/  IMAD R67, R58.reuse, 0x2, R77 ;  /* 0x000000023a437824 */ /* 0x040fe200078e024d */
[-C--:B------:R-:W-:Y:S01]  /*09e0*/  LEA.HI.X.SX32 R11, R63, R54.reuse, 0x1, P1 ;  /* 0x000000363f0b7211 */ /* 0x080fe200008f0eff */
[----:B------:R-:W5:Y:S01]  /*09f0*/  LDG.E.U8 R38, desc[UR12][R2.64] ;  /* 0x0000000c02267981 */ /* 0x000f62000c1e1100 */
[-C--:B------:R-:W-:Y:S01]  /*0a00*/  LEA.HI.X.SX32 R13, R65, R54.reuse, 0x1, P0 ;  /* 0x00000036410d7211 */ /* 0x080fe200000f0eff */
[C---:B------:R-:W-:Y:S01]  /*0a10*/  IMAD R65, R58.reuse, 0x2, R67 ;  /* 0x000000023a417824 */ /* 0x040fe200078e0243 */
[-C--:B------:R-:W-:Y:S01]  /*0a20*/  IADD3 R62, P1, PT, R71, R57.reuse, RZ ;  /* 0x00000039473e7210 */ /* 0x080fe20007f3e0ff */
[----:B------:R-:W5:Y:S02]  /*0a30*/  LDG.E.U8 R32, desc[UR12][R10.64] ;  /* 0x0000000c0a207981 */ /* 0x000f64000c1e1100 */
[C---:B------:R-:W-:Y:S01]  /*0a40*/  IMAD R79, R58.reuse, 0x2, R65 ;  /* 0x000000023a4f7824 */ /* 0x040fe200078e0241 */
[----:B0-----:R-:W-:Y:S01]  /*0a50*/  IADD3 R6, P0, PT, R69, R57, RZ ;  /* 0x0000003945067210 */ /* 0x001fe20007f1e0ff */
[----:B------:R0:W5:Y:S02]  /*0a60*/  LDG.E.U8 R43, desc[UR12][R12.64] ;  /* 0x0000000c0c2b7981 */ /* 0x000164000c1e1100 */
[----:B------:R-:W-:Y:S01]  /*0a70*/  IMAD R81, R58, 0x2, R79 ;  /* 0x000000023a517824 */ /* 0x000fe200078e024f */
[----:B------:R-:W-:-:S03]  /*0a80*/  LEA.HI.X.SX32 R63, R71, R54, 0x1, P1 ;  /* 0x00000036473f7211 */ /* 0x000fc600008f0eff */
[C---:B------:R-:W-:Y:S01]  /*0a90*/  IMAD R71, R58.reuse, 0x2, R81 ;  /* 0x000000023a477824 */ /* 0x040fe200078e0251 */
[-C--:B------:R-:W-:Y:S01]  /*0aa0*/  LEA.HI.X.SX32 R7, R69, R54.reuse, 0x1, P0 ;  /* 0x0000003645077211 */ /* 0x080fe200000f0eff */
[----:B------:R-:W5:Y:S02]  /*0ab0*/  LDG.E.U8 R37, desc[UR12][R62.64] ;  /* 0x0000000c3e257981 */ /* 0x000f64000c1e1100 */
[C---:B------:R-:W-:Y:S01]  /*0ac0*/  IMAD R69, R58.reuse, 0x2, R71 ;  /* 0x000000023a457824 */ /* 0x040fe200078e0247 */
[CC--:B-1----:R-:W-:Y:S01]  /*0ad0*/  IADD3 R8, P0, PT, R73.reuse, R57.reuse, RZ ;  /* 0x0000003949087210 */ /* 0x0c2fe20007f1e0ff */
[----:B------:R1:W5:Y:S02]  /*0ae0*/  LDG.E.U8 R24, desc[UR12][R6.64] ;  /* 0x0000000c06187981 */ /* 0x000364000c1e1100 */
[C---:B------:R-:W-:Y:S01]  /*0af0*/  IMAD R83, R58.reuse, 0x2, R69 ;  /* 0x000000023a537824 */ /* 0x040fe200078e0245 */
[-C--:B------:R-:W-:Y:S02]  /*0b00*/  LEA.HI.X.SX32 R9, R73, R54.reuse, 0x1, P0 ;  /* 0x0000003649097211 */ /* 0x080fe400000f0eff */
[-C--:B------:R-:W-:Y:S01]  /*0b10*/  IADD3 R74, P0, PT, R55, R57.reuse, RZ ;  /* 0x00000039374a7210 */ /* 0x080fe20007f1e0ff */
[C---:B0-----:R-:W-:Y:S01]  /*0b20*/  IMAD R13, R58.reuse, 0x2, R83 ;  /* 0x000000023a0d7824 */ /* 0x041fe200078e0253 */
[-C--:B------:R-:W-:Y:S01]  /*0b30*/  IADD3 R4, P1, PT, R59, R57.reuse, RZ ;  /* 0x000000393b047210 */ /* 0x080fe20007f3e0ff */
[----:B------:R0:W5:Y:S01]  /*0b40*/  LDG.E.U8 R22, desc[UR12][R8.64] ;  /* 0x0000000c08167981 */ /* 0x000162000c1e1100 */
[----:B------:R-:W-:Y:S01]  /*0b50*/  LEA.HI.X.SX32 R75, R55, R54, 0x1, P0 ;  /* 0x00000036374b7211 */ /* 0x000fe200000f0eff */
[----:B------:R-:W-:Y:S01]  /*0b60*/  IMAD R85, R58, 0x2, R13 ;  /* 0x000000023a557824 */ /* 0x000fe200078e020d */
[----:B------:R-:W-:-:S03]  /*0b70*/  IADD3 R2, P0, PT, R77, R57, RZ ;  /* 0x000000394d027210 */ /* 0x000fc60007f1e0ff */
[C---:B------:R-:W-:Y:S01]  /*0b80*/  IMAD R73, R58.reuse, 0x2, R85 ;  /* 0x000000023a497824 */ /* 0x040fe200078e0255 */
[-C--:B------:R-:W-:Y:S01]  /*0b90*/  LEA.HI.X.SX32 R3, R77, R54.reuse, 0x1, P0 ;  /* 0x000000364d037211 */ /* 0x080fe200000f0eff */
[----:B------:R0:W5:Y:S01]  /*0ba0*/  LDG.E.U8 R41, desc[UR12][R74.64] ;  /* 0x0000000c4a297981 */ /* 0x000162000c1e1100 */
[-C--:B------:R-:W-:Y:S01]  /*0bb0*/  IADD3 R10, P0, PT, R79, R57.reuse, RZ ;  /* 0x000000394f0a7210 */ /* 0x080fe20007f1e0ff */
[C---:B------:R-:W-:Y:S01]  /*0bc0*/  IMAD R77, R58.reuse, 0x2, R73 ;  /* 0x000000023a4d7824 */ /* 0x040fe200078e0249 */
[-C--:B------:R-:W-:Y:S01]  /*0bd0*/  LEA.HI.X.SX32 R5, R59, R54.reuse, 0x1, P1 ;  /* 0x000000363b057211 */ /* 0x080fe200008f0eff */
[----:B------:R-:W5:Y:S01]  /*0be0*/  LDG.E.U8 R56, desc[UR12][R2.64] ;  /* 0x0000000c02387981 */ /* 0x000f62000c1e1100 */
[-C--:B-1----:R-:W-:Y:S02]  /*0bf0*/  IADD3 R6, P1, PT, R81, R57.reuse, RZ ;  /* 0x0000003951067210 */ /* 0x082fe40007f3e0ff */
[-C--:B------:R-:W-:Y:S01]  /*0c00*/  LEA.HI.X.SX32 R11, R79, R54.reuse, 0x1, P0 ;  /* 0x000000364f0b7211 */ /* 0x080fe200000f0eff */
[C---:B------:R-:W-:Y:S01]  /*0c10*/  IMAD R79, R58.reuse, 0x2, R77 ;  /* 0x000000023a4f7824 */ /* 0x040fe200078e024d */
[----:B------:R-:W-:Y:S01]  /*0c20*/  LEA.HI.X.SX32 R7, R81, R54, 0x1, P1 ;  /* 0x0000003651077211 */ /* 0x000fe200008f0eff */
[----:B------:R1:W5:Y:S01]  /*0c30*/  LDG.E.U8 R55, desc[UR12][R4.64] ;  /* 0x0000000c04377981 */ /* 0x000362000c1e1100 */
[----:B0-----:R-:W-:Y:S01]  /*0c40*/  IADD3 R8, P0, PT, R83, R57, RZ ;  /* 0x0000003953087210 */ /* 0x001fe20007f1e0ff */
[----:B------:R-:W-:-:S02]  /*0c50*/  IMAD R81, R58, 0x2, R79 ;  /* 0x000000023a517824 */ /* 0x000fc400078e024f */
[----:B------:R0:W5:Y:S01]  /*0c60*/  LDG.E.U8 R59, desc[UR12][R10.64] ;  /* 0x0000000c0a3b7981 */ /* 0x000162000c1e1100 */
[-C--:B------:R-:W-:Y:S01]  /*0c70*/  LEA.HI.X.SX32 R9, R83, R54.reuse, 0x1, P0 ;  /* 0x0000003653097211 */ /* 0x080fe200000f0eff */
[C---:B------:R-:W-:Y:S01]  /*0c80*/  IMAD R83, R58.reuse, 0x2, R81 ;  /* 0x000000023a537824 */ /* 0x040fe200078e0251 */
[-C--:B------:R-:W-:Y:S01]  /*0c90*/  IADD3 R12, P1, PT, R77, R57.reuse, RZ ;  /* 0x000000394d0c7210 */ /* 0x080fe20007f3e0ff */
[----:B------:R0:W5:Y:S02]  /*0ca0*/  LDG.E.U8 R60, desc[UR12][R6.64] ;  /* 0x0000000c063c7981 */ /* 0x000164000c1e1100 */
[C---:B------:R-:W-:Y:S01]  /*0cb0*/  IMAD R75, R58.reuse, 0x2, R83 ;  /* 0x000000023a4b7824 */ /* 0x040fe200078e0253 */
[C---:B------:R-:W-:Y:S01]  /*0cc0*/  IADD3 R62, P0, PT, R13.reuse, R57, RZ ;  /* 0x000000390d3e7210 */ /* 0x040fe20007f1e0ff */
[----:B------:R0:W5:Y:S02]  /*0cd0*/  LDG.E.U8 R64, desc[UR12][R8.64] ;  /* 0x0000000c08407981 */ /* 0x000164000c1e1100 */
[----:B------:R-:W-:Y:S01]  /*0ce0*/  IMAD R87, R58, 0x2, R75 ;  /* 0x000000023a577824 */ /* 0x000fe200078e024b */
[----:B------:R-:W-:-:S03]  /*0cf0*/  LEA.HI.X.SX32 R63, R13, R54, 0x1, P0 ;  /* 0x000000360d3f7211 */ /* 0x000fc600000f0eff */
[C---:B------:R-:W-:Y:S01]  /*0d00*/  IMAD R89, R58.reuse, 0x2, R87 ;  /* 0x000000023a597824 */ /* 0x040fe200078e0257 */
[-C--:B-1----:R-:W-:Y:S02]  /*0d10*/  IADD3 R4, P0, PT, R79, R57.reuse, RZ ;  /* 0x000000394f047210 */ /* 0x082fe40007f1e0ff */
[-C--:B------:R-:W-:Y:S01]  /*0d20*/  LEA.HI.X.SX32 R13, R77, R54.reuse, 0x1, P1 ;  /* 0x000000364d0d7211 */ /* 0x080fe200008f0eff */
[C---:B------:R-:W-:Y:S01]  /*0d30*/  IMAD R91, R58.reuse, 0x2, R89 ;  /* 0x000000023a5b7824 */ /* 0x040fe200078e0259 */
[-C--:B------:R-:W-:Y:S01]  /*0d40*/  LEA.HI.X.SX32 R5, R79, R54.reuse, 0x1, P0 ;  /* 0x000000364f057211 */ /* 0x080fe200000f0eff */
[----:B------:R-:W5:Y:S01]  /*0d50*/  LDG.E.U8 R63, desc[UR12][R62.64] ;  /* 0x0000000c3e3f7981 */ /* 0x000f62000c1e1100 */
[CC--:B------:R-:W-:Y:S01]  /*0d60*/  IADD3 R2, P0, PT, R75.reuse, R57.reuse, RZ ;  /* 0x000000394b027210 */ /* 0x0c0fe20007f1e0ff */
[C---:B0-----:R-:W-:Y:S02]  /*0d70*/  IMAD R11, R58.reuse, 0x2, R91 ;  /* 0x000000023a0b7824 */ /* 0x041fe400078e025b */
[----:B------:R0:W5:Y:S01]  /*0d80*/  LDG.E.U8 R66, desc[UR12][R12.64] ;  /* 0x0000000c0c427981 */ /* 0x000162000c1e1100 */
[----:B------:R-:W-:Y:S01]  /*0d90*/  LEA.HI.X.SX32 R3, R75, R54, 0x1, P0 ;  /* 0x000000364b037211 */ /* 0x000fe200000f0eff */
[----:B------:R-:W-:Y:S01]  /*0da0*/  IMAD R93, R58, 0x2, R11 ;  /* 0x000000023a5d7824 */ /* 0x000fe200078e020b */
[-C--:B------:R-:W-:Y:S01]  /*0db0*/  IADD3 R6, P0, PT, R87, R57.reuse, RZ ;  /* 0x0000003957067210 */ /* 0x080fe20007f1e0ff */
[----:B------:R1:W5:Y:S01]  /*0dc0*/  LDG.E.U8 R75, desc[UR12][R4.64] ;  /* 0x0000000c044b7981 */ /* 0x000362000c1e1100 */
[----:B------:R-:W-:-:S02]  /*0dd0*/  IADD3 R8, P1, PT, R11, R57, RZ ;  /* 0x000000390b087210 */ /* 0x000fc40007f3e0ff */
[-C--:B------:R-:W-:Y:S01]  /*0de0*/  LEA.HI.X.SX32 R7, R87, R54.reuse, 0x1, P0 ;  /* 0x0000003657077211 */ /* 0x080fe200000f0eff */
[----:B------:R1:W5:Y:S01]  /*0df0*/  LDG.E.U8 R62, desc[UR12][R2.64] ;  /* 0x0000000c023e7981 */ /* 0x000362000c1e1100 */
[-C--:B------:R-:W-:Y:S02]  /*0e00*/  IADD3 R10, P0, PT, R93, R57.reuse, RZ ;  /* 0x000000395d0a7210 */ /* 0x080fe40007f1e0ff */
[-C--:B------:R-:W-:Y:S01]  /*0e10*/  LEA.HI.X.SX32 R9, R11, R54.reuse, 0x1, P1 ;  /* 0x000000360b097211 */ /* 0x080fe200008f0eff */
[----:B------:R-:W5:Y:S01]  /*0e20*/  LDG.E.U8 R77, desc[UR12][R6.64] ;  /* 0x0000000c064d7981 */ /* 0x000f62000c1e1100 */
[-C--:B------:R-:W-:Y:S02]  /*0e30*/  LEA.HI.X.SX32 R11, R93, R54.reuse, 0x1, P0 ;  /* 0x000000365d0b7211 */ /* 0x080fe400000f0eff */
[CC--:B0-----:R-:W-:Y:S01]  /*0e40*/  IADD3 R12, P0, PT, R61.reuse, R57.reuse, RZ ;  /* 0x000000393d0c7210 */ /* 0x0c1fe20007f1e0ff */
[----:B------:R0:W5:Y:S03]  /*0e50*/  LDG.E.U8 R68, desc[UR12][R8.64] ;  /* 0x0000000c08447981 */ /* 0x000166000c1e1100 */
[----:B------:R-:W-:Y:S01]  /*0e60*/  LEA.HI.X.SX32 R13, R61, R54, 0x1, P0 ;  /* 0x000000363d0d7211 */ /* 0x000fe200000f0eff */
[----:B------:R-:W5:Y:S01]  /*0e70*/  LDG.E.U8 R79, desc[UR12][R10.64] ;  /* 0x0000000c0a4f7981 */ /* 0x000f62000c1e1100 */
[----:B------:R-:W-:-:S02]  /*0e80*/  IADD3 R14, P0, PT, R15, R57, RZ ;  /* 0x000000390f0e7210 */ /* 0x000fc40007f1e0ff */
[-C--:B-1----:R-:W-:Y:S01]  /*0e90*/  IADD3 R4, P1, PT, R67, R57.reuse, RZ ;  /* 0x0000003943047210 */ /* 0x082fe20007f3e0ff */
[----:B------:R-:W-:Y:S01]  /*0ea0*/  IMAD R93, R58, 0x2, R93 ;  /* 0x000000023a5d7824 */ /* 0x000fe200078e025d */
[-C--:B------:R-:W-:Y:S01]  /*0eb0*/  LEA.HI.X.SX32 R15, R15, R54.reuse, 0x1, P0 ;  /* 0x000000360f0f7211 */ /* 0x080fe200000f0eff */
[----:B------:R-:W5:Y:S01]  /*0ec0*/  LDG.E.U8 R61, desc[UR12][R12.64] ;  /* 0x0000000c0c3d7981 */ /* 0x000f62000c1e1100 */
[-C--:B------:R-:W-:Y:S02]  /*0ed0*/  IADD3 R2, P0, PT, R65, R57.reuse, RZ ;  /* 0x0000003941027210 */ /* 0x080fe40007f1e0ff */
[-C--:B------:R-:W-:Y:S01]  /*0ee0*/  LEA.HI.X.SX32 R5, R67, R54.reuse, 0x1, P1 ;  /* 0x0000003643057211 */ /* 0x080fe200008f0eff */
[----:B------:R1:W5:Y:S01]  /*0ef0*/  LDG.E.U8 R70, desc[UR12][R14.64] ;  /* 0x0000000c0e467981 */ /* 0x000362000c1e1100 */
[-C--:B------:R-:W-:Y:S02]  /*0f00*/  LEA.HI.X.SX32 R3, R65, R54.reuse, 0x1, P0 ;  /* 0x0000003641037211 */ /* 0x080fe400000f0eff */
[CC--:B0-----:R-:W-:Y:S01]  /*0f10*/  IADD3 R8, P0, PT, R69.reuse, R57.reuse, RZ ;  /* 0x0000003945087210 */ /* 0x0c1fe20007f1e0ff */
[----:B------:R0:W5:Y:S03]  /*0f20*/  LDG.E.U8 R65, desc[UR12][R4.64] ;  /* 0x0000000c04417981 */ /* 0x000166000c1e1100 */
[----:B------:R-:W-:Y:S01]  /*0f30*/  LEA.HI.X.SX32 R9, R69, R54, 0x1, P0 ;  /* 0x0000003645097211 */ /* 0x000fe200000f0eff */
[----:B------:R2:W5:Y:S01]  /*0f40*/  LDG.E.U8 R72, desc[UR12][R2.64] ;  /* 0x0000000c02487981 */ /* 0x000562000c1e1100 */
[----:B-1----:R-:W-:-:S02]  /*0f50*/  IADD3 R14, P0, PT, R73, R57, RZ ;  /* 0x00000039490e7210 */ /* 0x002fc40007f1e0ff */
[-C--:B------:R-:W-:Y:S01]  /*0f60*/  IADD3 R6, P1, PT, R71, R57.reuse, RZ ;  /* 0x0000003947067210 */ /* 0x080fe20007f3e0ff */
[----:B------:R-:W-:Y:S01]  /*0f70*/  IMAD R58, R58, 0x2, R93 ;  /* 0x000000023a3a7824 */ /* 0x000fe200078e025d */
[-C--:B------:R-:W-:Y:S01]  /*0f80*/  LEA.HI.X.SX32 R15, R73, R54.reuse, 0x1, P0 ;  /* 0x00000036490f7211 */ /* 0x080fe200000f0eff */
[----:B------:R-:W5:Y:S01]  /*0f90*/  LDG.E.U8 R74, desc[UR12][R8.64] ;  /* 0x0000000c084a7981 */ /* 0x000f62000c1e1100 */
[-C--:B0-----:R-:W-:Y:S02]  /*0fa0*/  IADD3 R4, P0, PT, R83, R57.reuse, RZ ;  /* 0x0000003953047210 */ /* 0x081fe40007f1e0ff */
[-C--:B------:R-:W-:Y:S01]  /*0fb0*/  LEA.HI.X.SX32 R7, R71, R54.reuse, 0x1, P1 ;  /* 0x0000003647077211 */ /* 0x080fe200008f0eff */
[----:B------:R-:W5:Y:S01]  /*0fc0*/  LDG.E.U8 R14, desc[UR12][R14.64] ;  /* 0x0000000c0e0e7981 */ /* 0x000f62000c1e1100 */
[----:B------:R-:W-:Y:S02]  /*0fd0*/  LEA.HI.X.SX32 R5, R83, R54, 0x1, P0 ;  /* 0x0000003653057211 */ /* 0x000fe400000f0eff */
[-C--:B------:R-:W-:Y:S01]  /*0fe0*/  IADD3 R10, P1, PT, R85, R57.reuse, RZ ;  /* 0x00000039550a7210 */ /* 0x080fe20007f3e0ff */
[----:B------:R0:W5:Y:S01]  /*0ff0*/  LDG.E.U8 R67, desc[UR12][R6.64] ;  /* 0x0000000c06437981 */ /* 0x000162000c1e1100 */
[----:B--2---:R-:W-:-:S02]  /*1000*/  IADD3 R2, P0, PT, R89, R57, RZ ;  /* 0x0000003959027210 */ /* 0x004fc40007f1e0ff */
[-C--:B------:R-:W-:Y:S01]  /*1010*/  LEA.HI.X.SX32 R11, R85, R54.reuse, 0x1, P1 ;  /* 0x00000036550b7211 */ /* 0x080fe200008f0eff */
[----:B------:R-:W2:Y:S01]  /*1020*/  LDG.E.U8 R5, desc[UR12][R4.64] ;  /* 0x0000000c04057981 */ /* 0x000ea2000c1e1100 */
[-C--:B------:R-:W-:Y:S02]  /*1030*/  LEA.HI.X.SX32 R3, R89, R54.reuse, 0x1, P0 ;  /* 0x0000003659037211 */ /* 0x080fe400000f0eff */
[-C--:B------:R-:W-:Y:S01]  /*1040*/  IADD3 R12, P1, PT, R81, R57.reuse, RZ ;  /* 0x00000039510c7210 */ /* 0x080fe20007f3e0ff */
[----:B------:R1:W2:Y:S01]  /*1050*/  LDG.E.U8 R69, desc[UR12][R10.64] ;  /* 0x0000000c0a457981 */ /* 0x0002a2000c1e1100 */
[----:B0-----:R-:W-:Y:S02]  /*1060*/  IADD3 R6, P0, PT, R91, R57, RZ ;  /* 0x000000395b067210 */ /* 0x001fe40007f1e0ff */
[-C--:B------:R-:W-:Y:S01]  /*1070*/  LEA.HI.X.SX32 R13, R81, R54.reuse, 0x1, P1 ;  /* 0x00000036510d7211 */ /* 0x080fe200008f0eff */
[----:B------:R-:W2:Y:S01]  /*1080*/  LDG.E.U8 R2, desc[UR12][R2.64] ;  /* 0x0000000c02027981 */ /* 0x000ea2000c1e1100 */
[----:B------:R-:W-:-:S02]  /*1090*/  LEA.HI.X.SX32 R7, R91, R54, 0x1, P0 ;  /* 0x000000365b077211 */ /* 0x000fc400000f0eff */
[CC--:B------:R-:W-:Y:S01]  /*10a0*/  IADD3 R8, P1, PT, R93.reuse, R57.reuse, RZ ;  /* 0x000000395d087210 */ /* 0x0c0fe20007f3e0ff */
[----:B------:R0:W2:Y:S01]  /*10b0*/  LDG.E.U8 R12, desc[UR12][R12.64] ;  /* 0x0000000c0c0c7981 */ /* 0x0000a2000c1e1100 */
[C---:B-1----:R-:W-:Y:S02]  /*10c0*/  IADD3 R10, P0, PT, R58.reuse, R57, RZ ;  /* 0x000000393a0a7210 */ /* 0x042fe40007f1e0ff */
[-C--:B------:R-:W-:Y:S01]  /*10d0*/  LEA.HI.X.SX32 R9, R93, R54.reuse, 0x1, P1 ;  /* 0x000000365d097211 */ /* 0x080fe200008f0eff */
[----:B------:R-:W2:Y:S01]  /*10e0*/  LDG.E.U8 R7, desc[UR12][R6.64] ;  /* 0x0000000c06077981 */ /* 0x000ea2000c1e1100 */
[----:B------:R-:W-:-:S03]  /*10f0*/  LEA.HI.X.SX32 R11, R58, R54, 0x1, P0 ;  /* 0x000000363a0b7211 */ /* 0x000fc600000f0eff */
[----:B------:R1:W2:Y:S04]  /*1100*/  LDG.E.U8 R8, desc[UR12][R8.64] ;  /* 0x0000000c08087981 */ /* 0x0002a8000c1e1100 */
[----:B------:R1:W2:Y:S01]  /*1110*/  LDG.E.U8 R11, desc[UR12][R10.64] ;  /* 0x0000000c0a0b7981 */ /* 0x0002a2000c1e1100 */
[----:B------:R-:W1:Y:S01]  /*1120*/  S2UR UR7, SR_CgaCtaId ;  /* 0x00000000000779c3 */ /* 0x000e620000008800 */
[----:B------:R-:W-:Y:S02]  /*1130*/  LOP3.LUT R4, R76, 0xff, RZ, 0xc0, !PT ;  /* 0x000000ff4c047812 */ /* 0x000fe400078ec0ff */
[----:B0-----:R-:W-:Y:S01]  /*1140*/  SHF.R.S32.HI R13, RZ, 0x8, R76 ;  /* 0x00000008ff0d7819 */ /* 0x001fe2000001144c */
[----:B------:R-:W-:Y:S01]  /*1150*/  UMOV UR4, 0x400 ;  /* 0x0000040000047882 */ /* 0x000fe20000000000 */
[----:B----4-:R-:W-:-:S02]  /*1160*/  IMAD R16, R19, 0x100, R16 ;  /* 0x0000010013107824 */ /* 0x010fc400078e0210 */
[----:B------:R-:W-:Y:S01]  /*1170*/  IMAD.SHL.U32 R4, R4, 0x2, RZ ;  /* 0x0000000204047824 */ /* 0x000fe200078e00ff */
[----:B------:R-:W-:Y:S01]  /*1180*/  SGXT R13, R13, 0x1 ;  /* 0x000000010d0d781a */ /* 0x000fe20000000200 */
[----:B------:R-:W-:Y:S01]  /*1190*/  IMAD R18, R18, 0x100, R23 ;  /* 0x0000010012127824 */ /* 0x000fe200078e0217 */
[----:B------:R-:W-:Y:S01]  /*11a0*/  F2FP.F16.E4M3.UNPACK_B R16, R16 ;  /* 0x00000010ff10723e */ /* 0x000fe200020006ff */
[----:B---3--:R-:W-:Y:S01]  /*11b0*/  IMAD R21, R52, 0x100, R21 ;  /* 0x0000010034157824 */ /* 0x008fe200078e0215 */
[----:B------:R-:W-:-:S04]  /*11c0*/  LOP3.LUT R3, R4, 0x210, R13, 0x78, !PT ;  /* 0x0000021004037812 */ /* 0x000fc800078e780d */
[----:B------:R-:W-:Y:S01]  /*11d0*/  F2FP.F16.E4M3.UNPACK_B R21, R21 ;  /* 0x00000015ff15723e */ /* 0x000fe200020006ff */
[----:B-1----:R-:W-:Y:S01]  /*11e0*/  ULEA UR7, UR7, UR4, 0x18 ;  /* 0x0000000407077291 */ /* 0x002fe2000f8ec0ff */
[----:B------:R-:W-:Y:S02]  /*11f0*/  F2FP.F16.E4M3.UNPACK_B R18, R18 ;  /* 0x00000012ff12723e */ /* 0x000fe400020006ff */
[----:B------:R-:W-:Y:S02]  /*1200*/  LOP3.LUT R4, R3, 0x20, RZ, 0x3c, !PT ;  /* 0x0000002003047812 */ /* 0x000fe400078e3cff */
[----:B------:R-:W-:Y:S02]  /*1210*/  PRMT R9, R16, 0x7632, R9 ;  /* 0x0000763210097816 */ /* 0x000fe40000000009 */
[----:B------:R-:W-:Y:S02]  /*1220*/  PRMT R10, R21, 0x7632, R10 ;  /* 0x00007632150a7816 */ /* 0x000fe4000000000a */
[----:B------:R0:W-:Y:S01]  /*1230*/  STS.U16 [R3+UR7+0x1000], R16 ;  /* 0x0010001003007988 */ /* 0x0001e20008000407 */
[----:B------:R-:W-:Y:S01]  /*1240*/  PRMT R6, R18, 0x7632, R6 ;  /* 0x0000763212067816 */ /* 0x000fe20000000006 */
[----:B-----5:R-:W-:-:S05]  /*1250*/  IMAD R27, R50, 0x100, R27 ;  /* 0x00000100321b7824 */ /* 0x020fca00078e021b */
[----:B------:R-:W-:Y:S01]  /*1260*/  F2FP.F16.E4M3.UNPACK_B R27, R27 ;  /* 0x0000001bff1b723e */ /* 0x000fe200020006ff */
[----:B------:R1:W-:Y:S03]  /*1270*/  STS.U16 [R3+UR7], R18 ;  /* 0x0000001203007988 */ /* 0x0003e60008000407 */
[----:B------:R-:W-:Y:S01]  /*1280*/  PRMT R13, R27, 0x7632, R13 ;  /* 0x000076321b0d7816 */ /* 0x000fe2000000000d */
[----:B------:R-:W-:-:S05]  /*1290*/  IMAD R28, R53, 0x100, R28 ;  /* 0x00000100351c7824 */ /* 0x000fca00078e021c */
[----:B------:R-:W-:Y:S01]  /*12a0*/  F2FP.F16.E4M3.UNPACK_B R28, R28 ;  /* 0x0000001cff1c723e */ /* 0x000fe200020006ff */
[----:B------:R-:W-:-:S03]  /*12b0*/  IMAD R17, R36, 0x100, R17 ;  /* 0x0000010024117824 */ /* 0x000fc600078e0211 */
[----:B------:R-:W-:Y:S01]  /*12c0*/  PRMT R15, R28, 0x7632, R15 ;  /* 0x000076321c0f7816 */ /* 0x000fe2000000000f */
[----:B------:R3:W-:Y:S01]  /*12d0*/  STS.U16 [R3+UR7+0x2000], R21 ;  /* 0x0020001503007988 */ /* 0x0007e20008000407 */
[----:B------:R-:W-:Y:S02]  /*12e0*/  IMAD R30, R49, 0x100, R30 ;  /* 0x00000100311e7824 */ /* 0x000fe400078e021e */
[----:B------:R-:W-:Y:S01]  /*12f0*/  IMAD R33, R48, 0x100, R33 ;  /* 0x0000010030217824 */ /* 0x000fe200078e0221 */
[----:B------:R-:W-:Y:S01]  /*1300*/  STS.U16 [R3+UR7+0x3000], R27 ;  /* 0x0030001b03007988 */ /* 0x000fe20008000407 */
[----:B------:R-:W-:-:S03]  /*1310*/  IMAD R45, R45, 0x100, R46 ;  /* 0x000001002d2d7824 */ /* 0x000fc600078e022e */
[----:B------:R-:W-:Y:S01]  /*1320*/  STS.U16 [R3+UR7+0x4000], R28 ;  /* 0x0040001c03007988 */ /* 0x000fe20008000407 */
[----:B------:R-:W-:-:S05]  /*1330*/  IMAD R34, R51, 0x100, R34 ;  /* 0x0000010033227824 */ /* 0x000fca00078e0222 */
[----:B------:R-:W-:Y:S01]  /*1340*/  F2FP.F16.E4M3.UNPACK_B R34, R34 ;  /* 0x00000022ff22723e */ /* 0x000fe200020006ff */
[----:B------:R-:W-:-:S03]  /*1350*/  IMAD R20, R31, 0x100, R20 ;  /* 0x000001001f147824 */ /* 0x000fc600078e0214 */
[----:B0-----:R-:W-:Y:S01]  /*1360*/  PRMT R16, R34, 0x7632, R16 ;  /* 0x0000763222107816 */ /* 0x001fe20000000010 */
[----:B------:R-:W-:-:S05]  /*1370*/  IMAD R26, R47, 0x100, R26 ;  /* 0x000001002f1a7824 */ /* 0x000fca00078e021a */
[----:B------:R-:W-:Y:S01]  /*1380*/  F2FP.F16.E4M3.UNPACK_B R26, R26 ;  /* 0x0000001aff1a723e */ /* 0x000fe200020006ff */
[----:B------:R-:W-:Y:S01]  /*1390*/  STS.U16 [R3+UR7+0x5000], R34 ;  /* 0x0050002203007988 */ /* 0x000fe20008000407 */
[----:B------:R-:W-:-:S03]  /*13a0*/  IMAD R29, R42, 0x100, R29 ;  /* 0x000001002a1d7824 */ /* 0x000fc600078e021d */
[----:B------:R-:W-:Y:S01]  /*13b0*/  STS.U16 [R3+UR7+0x6000], R26 ;  /* 0x0060001a03007988 */ /* 0x000fe20008000407 */
[----:B------:R-:W-:-:S05]  /*13c0*/  IMAD R25, R44, 0x100, R25 ;  /* 0x000001002c197824 */ /* 0x000fca00078e0219 */
[----:B------:R-:W-:Y:S01]  /*13d0*/  F2FP.F16.E4M3.UNPACK_B R25, R25 ;  /* 0x00000019ff19723e */ /* 0x000fe200020006ff */
[----:B------:R-:W-:-:S05]  /*13e0*/  IMAD R32, R43, 0x100, R32 ;  /* 0x000001002b207824 */ /* 0x000fca00078e0220 */
[----:B------:R-:W-:Y:S01]  /*13f0*/  F2FP.F16.E4M3.UNPACK_B R32, R32 ;  /* 0x00000020ff20723e */ /* 0x000fe200020006ff */
[----:B------:R-:W-:Y:S01]  /*1400*/  STS.U16 [R3+UR7+0x7000], R25 ;  /* 0x0070001903007988 */ /* 0x000fe20008000407 */
[----:B------:R-:W-:-:S03]  /*1410*/  IMAD R35, R40, 0x100, R35 ;  /* 0x0000010028237824 */ /* 0x000fc600078e0223 */
[----:B------:R-:W-:Y:S01]  /*1420*/  STS.U16 [R3+UR7+0x8000], R32 ;  /* 0x0080002003007988 */ /* 0x000fe20008000407 */
[----:B------:R-:W-:Y:S01]  /*1430*/  IMAD R38, R38, 0x100, R39 ;  /* 0x0000010026267824 */ /* 0x000fe200078e0227 */
[----:B-1----:R-:W-:Y:S01]  /*1440*/  PRMT R18, R26, 0x7632, R18 ;  /* 0x000076321a127816 */ /* 0x002fe20000000012 */
[----:B------:R-:W-:Y:S01]  /*1450*/  IMAD R24, R37, 0x100, R24 ;  /* 0x0000010025187824 */ /* 0x000fe200078e0218 */
[----:B------:R-:W-:Y:S01]  /*1460*/  PRMT R19, R25, 0x7632, R19 ;  /* 0x0000763219137816 */ /* 0x000fe20000000013 */
[----:B------:R-:W-:-:S05]  /*1470*/  IMAD R22, R41, 0x100, R22 ;  /* 0x0000010029167824 */ /* 0x000fca00078e0216 */
[----:B------:R-:W-:Y:S01]  /*1480*/  F2FP.F16.E4M3.UNPACK_B R22, R22 ;  /* 0x00000016ff16723e */ /* 0x000fe200020006ff */
[----:B------:R-:W-:Y:S02]  /*1490*/  IMAD R55, R56, 0x100, R55 ;  /* 0x0000010038377824 */ /* 0x000fe400078e0237 */
[----:B------:R-:W-:-:S03]  /*14a0*/  IMAD R59, R60, 0x100, R59 ;  /* 0x000001003c3b7824 */ /* 0x000fc600078e023b */
[----:B------:R-:W-:Y:S02]  /*14b0*/  F2FP.F16.E4M3.UNPACK_B R55, R55 ;  /* 0x00000037ff37723e */ /* 0x000fe400020006ff */
[----:B------:R-:W-:Y:S01]  /*14c0*/  F2FP.F16.E4M3.UNPACK_B R59, R59 ;  /* 0x0000003bff3b723e */ /* 0x000fe200020006ff */
[----:B------:R-:W-:Y:S01]  /*14d0*/  STS.U16 [R3+UR7+0x9000], R22 ;  /* 0x0090001603007988 */ /* 0x000fe20008000407 */
[----:B------:R-:W-:Y:S02]  /*14e0*/  IMAD R63, R63, 0x100, R64 ;  /* 0x000001003f3f7824 */ /* 0x000fe400078e0240 */
[----:B------:R-:W-:-:S03]  /*14f0*/  IMAD R66, R75, 0x100, R66 ;  /* 0x000001004b427824 */ /* 0x000fc600078e0242 */
[----:B------:R-:W-:Y:S01]  /*1500*/  F2FP.F16.E4M3.UNPACK_B R63, R63 ;  /* 0x0000003fff3f723e */ /* 0x000fe200020006ff */
[----:B------:R-:W-:Y:S01]  /*1510*/  IMAD R62, R77, 0x100, R62 ;  /* 0x000001004d3e7824 */ /* 0x000fe200078e023e */
[----:B------:R-:W-:Y:S01]  /*1520*/  F2FP.F16.E4M3.UNPACK_B R66, R66 ;  /* 0x00000042ff42723e */ /* 0x000fe200020006ff */
[----:B------:R-:W-:-:S03]  /*1530*/  IMAD R68, R79, 0x100, R68 ;  /* 0x000001004f447824 */ /* 0x000fc600078e0244 */
[----:B------:R-:W-:Y:S02]  /*1540*/  F2FP.F16.E4M3.UNPACK_B R62, R62 ;  /* 0x0000003eff3e723e */ /* 0x000fe400020006ff */
[----:B------:R-:W-:Y:S01]  /*1550*/  F2FP.F16.E4M3.UNPACK_B R68, R68 ;  /* 0x00000044ff44723e */ /* 0x000fe200020006ff */
[----:B------:R-:W-:Y:S01]  /*1560*/  STS.U16 [R3+UR7+0xa000], R55 ;  /* 0x00a0003703007988 */ /* 0x000fe20008000407 */
[----:B---3--:R-:W-:-:S03]  /*1570*/  PRMT R21, R55, 0x7632, R21 ;  /* 0x0000763237157816 */ /* 0x008fc60000000015 */
[----:B------:R-:W-:Y:S01]  /*1580*/  STS.U16 [R3+UR7+0xb000], R59 ;  /* 0x00b0003b03007988 */ /* 0x000fe20008000407 */
[----:B------:R-:W-:-:S03]  /*1590*/  PRMT R23, R63, 0x7632, R23 ;  /* 0x000076323f177816 */ /* 0x000fc60000000017 */
[----:B------:R-:W-:Y:S01]  /*15a0*/  STS.U16 [R3+UR7+0xc000], R63 ;  /* 0x00c0003f03007988 */ /* 0x000fe20008000407 */
[----:B------:R-:W-:-:S03]  /*15b0*/  IMAD R61, R70, 0x100, R61 ;  /* 0x00000100463d7824 */ /* 0x000fc600078e023d */
[----:B------:R-:W-:Y:S01]  /*15c0*/  STS.U16 [R3+UR7+0xd000], R66 ;  /* 0x00d0004203007988 */ /* 0x000fe20008000407 */
[----:B------:R-:W-:-:S03]  /*15d0*/  IMAD R65, R72, 0x100, R65 ;  /* 0x0000010048417824 */ /* 0x000fc600078e0241 */
[----:B------:R-:W-:Y:S04]  /*15e0*/  STS.U16 [R3+UR7+0xe000], R62 ;  /* 0x00e0003e03007988 */ /* 0x000fe80008000407 */
[----:B------:R-:W-:Y:S04]  /*15f0*/  STS.U16 [R3+UR7+0xf000], R68 ;  /* 0x00f0004403007988 */ /* 0x000fe80008000407 */
[----:B------:R0:W-:Y:S01]  /*1600*/  STS.U16 [R4+UR7+0x2400], R10 ;  /* 0x0024000a04007988 */ /* 0x0001e20008000407 */
[----:B------:R-:W-:Y:S01]  /*1610*/  F2FP.F16.E4M3.UNPACK_B R17, R17 ;  /* 0x00000011ff11723e */ /* 0x000fe200020006ff */
[----:B------:R-:W-:-:S02]  /*1620*/  IMAD R67, R74, 0x100, R67 ;  /* 0x000001004a437824 */ /* 0x000fc400078e0243 */
[----:B------:R1:W-:Y:S01]  /*1630*/  STS.U16 [R4+UR7+0x1400], R9 ;  /* 0x0014000904007988 */ /* 0x0003e20008000407 */
[----:B------:R-:W-:-:S03]  /*1640*/  F2FP.F16.E4M3.UNPACK_B R30, R30 ;  /* 0x0000001eff1e723e */ /* 0x000fc600020006ff */
[----:B------:R3:W-:Y:S01]  /*1650*/  STS.U16 [R4+UR7+0x3400], R13 ;  /* 0x0034000d04007988 */ /* 0x0007e20008000407 */
[----:B0-----:R-:W-:Y:S01]  /*1660*/  PRMT R10, R22, 0x7632, R10 ;  /* 0x00007632160a7816 */ /* 0x001fe2000000000a */
[----:B--2---:R-:W-:Y:S02]  /*1670*/  IMAD R14, R14, 0x100, R69 ;  /* 0x000001000e0e7824 */ /* 0x004fe400078e0245 */
[----:B------:R0:W-:Y:S01]  /*1680*/  STS.U16 [R4+UR7+0x4400], R15 ;  /* 0x0044000f04007988 */ /* 0x0001e20008000407 */
[----:B------:R-:W-:Y:S02]  /*1690*/  PRMT R22, R59, 0x7632, R22 ;  /* 0x000076323b167816 */ /* 0x000fe40000000016 */
[----:B-1----:R-:W-:Y:S01]  /*16a0*/  PRMT R9, R32, 0x7632, R9 ;  /* 0x0000763220097816 */ /* 0x002fe20000000009 */
[----:B------:R1:W-:Y:S01]  /*16b0*/  STS.U16 [R4+UR7+0x5400], R16 ;  /* 0x0054001004007988 */ /* 0x0003e20008000407 */
[----:B------:R-:W-:Y:S01]  /*16c0*/  IMAD R5, R5, 0x100, R12 ;  /* 0x0000010005057824 */ /* 0x000fe200078e020c */
[----:B---3--:R-:W-:Y:S01]  /*16d0*/  PRMT R13, R66, 0x7632, R13 ;  /* 0x00007632420d7816 */ /* 0x008fe2000000000d */
[----:B------:R-:W-:Y:S01]  /*16e0*/  IMAD R2, R7, 0x100, R2 ;  /* 0x0000010007027824 */ /* 0x000fe200078e0202 */
[----:B0-----:R-:W-:Y:S01]  /*16f0*/  PRMT R15, R62, 0x7632, R15 ;  /* 0x000076323e0f7816 */ /* 0x001fe2000000000f */
[----:B------:R0:W-:Y:S01]  /*1700*/  STS.U16 [R4+UR7+0x400], R6 ;  /* 0x0004000604007988 */ /* 0x0001e20008000407 */
[----:B-1----:R-:W-:Y:S01]  /*1710*/  PRMT R16, R68, 0x7632, R16 ;  /* 0x0000763244107816 */ /* 0x002fe20000000010 */
[----:B------:R-:W-:Y:S01]  /*1720*/  IMAD R8, R11, 0x100, R8 ;  /* 0x000001000b087824 */ /* 0x000fe200078e0208 */
[----:B------:R-:W-:-:S02]  /*1730*/  F2FP.F16.E4M3.UNPACK_B R33, R33 ;  /* 0x00000021ff21723e */ /* 0x000fc400020006ff */
[----:B------:R-:W-:Y:S02]  /*1740*/  F2FP.F16.E4M3.UNPACK_B R45, R45 ;  /* 0x0000002dff2d723e */ /* 0x000fe400020006ff */
[----:B0-----:R-:W-:Y:S02]  /*1750*/  LOP3.LUT R6, R3, 0x40, RZ, 0x3c, !PT ;  /* 0x0000004003067812 */ /* 0x001fe400078e3cff */
[----:B------:R-:W-:Y:S02]  /*1760*/  F2FP.F16.E4M3.UNPACK_B R20, R20 ;  /* 0x00000014ff14723e */ /* 0x000fe400020006ff */
[----:B------:R-:W-:Y:S02]  /*1770*/  F2FP.F16.E4M3.UNPACK_B R29, R29 ;  /* 0x0000001dff1d723e */ /* 0x000fe400020006ff */
[----:B------:R-:W-:Y:S02]  /*1780*/  F2FP.F16.E4M3.UNPACK_B R5, R5 ;  /* 0x00000005ff05723e */ /* 0x000fe400020006ff */
[----:B------:R-:W-:-:S02]  /*1790*/  F2FP.F16.E4M3.UNPACK_B R2, R2 ;  /* 0x00000002ff02723e */ /* 0x000fc400020006ff */
[----:B------:R-:W-:Y:S01]  /*17a0*/  F2FP.F16.E4M3.UNPACK_B R8, R8 ;  /* 0x00000008ff08723e */ /* 0x000fe200020006ff */
[----:B------:R-:W-:Y:S01]  /*17b0*/  STS.U16 [R4+UR7+0x6400], R18 ;  /* 0x0064001204007988 */ /* 0x000fe20008000407 */
[----:B------:R-:W-:Y:S02]  /*17c0*/  F2FP.F16.E4M3.UNPACK_B R35, R35 ;  /* 0x00000023ff23723e */ /* 0x000fe400020006ff */
[----:B------:R-:W-:Y:S01]  /*17d0*/  F2FP.F16.E4M3.UNPACK_B R38, R38 ;  /* 0x00000026ff26723e */ /* 0x000fe200020006ff */
[----:B------:R-:W-:Y:S01]  /*17e0*/  STS.U16 [R4+UR7+0x7400], R19 ;  /* 0x0074001304007988 */ /* 0x000fe20008000407 */
[----:B------:R-:W-:Y:S02]  /*17f0*/  F2FP.F16.E4M3.UNPACK_B R65, R65 ;  /* 0x00000041ff41723e */ /* 0x000fe400020006ff */
[----:B------:R-:W-:Y:S01]  /*1800*/  F2FP.F16.E4M3.UNPACK_B R24, R24 ;  /* 0x00000018ff18723e */ /* 0x000fe200020006ff */
[----:B------:R0:W-:Y:S01]  /*1810*/  STS.U16 [R4+UR7+0x8400], R9 ;  /* 0x0084000904007988 */ /* 0x0001e20008000407 */
[----:B------:R-:W-:-:S02]  /*1820*/  F2FP.F16.E4M3.UNPACK_B R61, R61 ;  /* 0x0000003dff3d723e */ /* 0x000fc400020006ff */
[----:B------:R-:W-:Y:S01]  /*1830*/  F2FP.F16.E4M3.UNPACK_B R67, R67 ;  /* 0x00000043ff43723e */ /* 0x000fe200020006ff */
[----:B------:R1:W-:Y:S01]  /*1840*/  STS.U16 [R4+UR7+0x9400], R10 ;  /* 0x0094000a04007988 */ /* 0x0003e20008000407 */
[----:B------:R-:W-:Y:S02]  /*1850*/  F2FP.F16.E4M3.UNPACK_B R14, R14 ;  /* 0x0000000eff0e723e */ /* 0x000fe400020006ff */
[----:B------:R-:W-:Y:S01]  /*1860*/  LOP3.LUT R3, R3, 0x60, RZ, 0x3c, !PT ;  /* 0x0000006003037812 */ /* 0x000fe200078e3cff */
[----:B------:R-:W-:Y:S01]  /*1870*/  STS.U16 [R4+UR7+0xa400], R21 ;  /* 0x00a4001504007988 */ /* 0x000fe20008000407 */
[----:B------:R-:W-:Y:S02]  /*1880*/  PRMT R7, R30, 0x7632, R7 ;  /* 0x000076321e077816 */ /* 0x000fe40000000007 */
[----:B0-----:R-:W-:Y:S01]  /*1890*/  PRMT R9, R33, 0x7632, R9 ;  /* 0x0000763221097816 */ /* 0x001fe20000000009 */
[----:B------:R-:W-:Y:S01]  /*18a0*/  STS.U16 [R4+UR7+0xb400], R22 ;  /* 0x00b4001604007988 */ /* 0x000fe20008000407 */
[----:B------:R-:W-:-:S02]  /*18b0*/  PRMT R11, R20, 0x7632, R11 ;  /* 0x00007632140b7816 */ /* 0x000fc4000000000b */
[----:B-1----:R-:W-:Y:S01]  /*18c0*/  PRMT R10, R45, 0x7632, R10 ;  /* 0x000076322d0a7816 */ /* 0x002fe2000000000a */
[----:B------:R-:W-:Y:S01]  /*18d0*/  STS.U16 [R4+UR7+0xc400], R23 ;  /* 0x00c4001704007988 */ /* 0x000fe20008000407 */
[----:B------:R-:W-:-:S03]  /*18e0*/  PRMT R12, R29, 0x7632, R12 ;  /* 0x000076321d0c7816 */ /* 0x000fc6000000000c */
[----:B------:R-:W-:Y:S04]  /*18f0*/  STS.U16 [R4+UR7+0xd400], R13 ;  /* 0x00d4000d04007988 */ /* 0x000fe80008000407 */
[----:B------:R-:W-:Y:S04]  /*1900*/  STS.U16 [R4+UR7+0xe400], R15 ;  /* 0x00e4000f04007988 */ /* 0x000fe80008000407 */
[----:B------:R0:W-:Y:S04]  /*1910*/  STS.U16 [R4+UR7+0xf400], R16 ;  /* 0x00f4001004007988 */ /* 0x0001e80008000407 */
[----:B------:R1:W-:Y:S04]  /*1920*/  STS.U16 [R6+UR7+0xd800], R5 ;  /* 0x00d8000506007988 */ /* 0x0003e80008000407 */
[----:B------:R2:W-:Y:S01]  /*1930*/  STS.U16 [R6+UR7+0xe800], R2 ;  /* 0x00e8000206007988 */ /* 0x0005e20008000407 */
[----:B0-----:R-:W-:-:S03]  /*1940*/  PRMT R4, R17, 0x7632, R4 ;  /* 0x0000763211047816 */ /* 0x001fc60000000004 */
[----:B------:R0:W-:Y:S01]  /*1950*/  STS.U16 [R6+UR7+0xf800], R8 ;  /* 0x00f8000806007988 */ /* 0x0001e20008000407 */
[----:B-1----:R-:W-:-:S03]  /*1960*/  PRMT R5, R38, 0x7632, R5 ;  /* 0x0000763226057816 */ /* 0x002fc60000000005 */
[----:B------:R-:W-:Y:S01]  /*1970*/  STS.U16 [R6+UR7+0x800], R17 ;  /* 0x0008001106007988 */ /* 0x000fe20008000407 */
[----:B--2---:R-:W-:-:S03]  /*1980*/  PRMT R2, R35, 0x7632, R2 ;  /* 0x0000763223027816 */ /* 0x004fc60000000002 */
[----:B------:R-:W-:Y:S01]  /*1990*/  STS.U16 [R6+UR7+0x1800], R30 ;  /* 0x0018001e06007988 */ /* 0x000fe20008000407 */
[----:B0-----:R-:W-:-:S03]  /*19a0*/  PRMT R8, R65, 0x7632, R8 ;  /* 0x0000763241087816 */ /* 0x001fc60000000008 */
[----:B------:R-:W-:Y:S04]  /*19b0*/  STS.U16 [R6+UR7+0x2800], R33 ;  /* 0x0028002106007988 */ /* 0x000fe80008000407 */
        /* <DEDUP_REMOVED lines=15> */
[----:B------:R1:W-:Y:S01]  /*1ab0*/  STS.U16 [R3+UR7+0x3c00], R10 ;  /* 0x003c000a03007988 */ /* 0x0003e20008000407 */
[----:B--2---:R-:W-:-:S03]  /*1ac0*/  PRMT R7, R67, 0x7632, R7 ;  /* 0x0000763243077816 */ /* 0x004fc60000000007 */
[----:B------:R2:W-:Y:S01]  /*1ad0*/  STS.U16 [R3+UR7+0x4c00], R11 ;  /* 0x004c000b03007988 */ /* 0x0005e20008000407 */
[----:B0-----:R-:W-:-:S03]  /*1ae0*/  PRMT R9, R14, 0x7632, R9 ;  /* 0x000076320e097816 */ /* 0x001fc60000000009 */
[----:B------:R0:W-:Y:S01]  /*1af0*/  STS.U16 [R3+UR7+0x5c00], R12 ;  /* 0x005c000c03007988 */ /* 0x0001e20008000407 */
[----:B-1----:R-:W-:Y:S02]  /*1b00*/  PRMT R10, R5, 0x7632, R10 ;  /* 0x00007632050a7816 */ /* 0x002fe4000000000a */
[----:B--2---:R-:W-:Y:S02]  /*1b10*/  PRMT R11, R2, 0x7632, R11 ;  /* 0x00007632020b7816 */ /* 0x004fe4000000000b */
[----:B0-----:R-:W-:Y:S01]  /*1b20*/  PRMT R12, R8, 0x7632, R12 ;  /* 0x00007632080c7816 */ /* 0x001fe2000000000c */
[----:B------:R0:W-:Y:S04]  /*1b30*/  STS.U16 [R3+UR7+0x6c00], R2 ;  /* 0x006c000203007988 */ /* 0x0001e80008000407 */
[----:B------:R-:W-:Y:S04]  /*1b40*/  STS.U16 [R3+UR7+0x7c00], R5 ;  /* 0x007c000503007988 */ /* 0x000fe80008000407 */
[----:B------:R-:W-:Y:S01]  /*1b50*/  STS.U16 [R3+UR7+0x8c00], R4 ;  /* 0x008c000403007988 */ /* 0x000fe20008000407 */
[----:B0-----:R-:W-:-:S03]  /*1b60*/  IMAD.MOV.U32 R2, RZ, RZ, 0x3f800000 ;  /* 0x3f800000ff027424 */ /* 0x001fc600078e00ff */
[----:B------:R-:W-:Y:S04]  /*1b70*/  STS.U16 [R3+UR7+0x9c00], R6 ;  /* 0x009c000603007988 */ /* 0x000fe80008000407 */
[----:B------:R-:W-:Y:S04]  /*1b80*/  STS.U16 [R3+UR7+0xac00], R8 ;  /* 0x00ac000803007988 */ /* 0x000fe80008000407 */
[----:B------:R-:W-:Y:S04]  /*1b90*/  STS.U16 [R3+UR7+0xbc00], R7 ;  /* 0x00bc000703007988 */ /* 0x000fe80008000407 */
[----:B------:R-:W-:Y:S04]  /*1ba0*/  STS.U16 [R3+UR7+0xcc00], R9 ;  /* 0x00cc000903007988 */ /* 0x000fe80008000407 */
[----:B------:R-:W-:Y:S04]  /*1bb0*/  STS.U16 [R3+UR7+0xdc00], R10 ;  /* 0x00dc000a03007988 */ /* 0x000fe80008000407 */
[----:B------:R-:W-:Y:S04]  /*1bc0*/  STS.U16 [R3+UR7+0xec00], R11 ;  /* 0x00ec000b03007988 */ /* 0x000fe80008000407 */
[----:B------:R0:W-:Y:S02]  /*1bd0*/  STS.U16 [R3+UR7+0xfc00], R12 ;  /* 0x00fc000c03007988 */ /* 0x0001e40008000407 */
[----:B0-----:R-:W-:-:S05]  /*1be0*/  IMAD.MOV.U32 R3, RZ, RZ, 0x3f800000 ;  /* 0x3f800000ff037424 */ /* 0x001fca00078e00ff */
[----:B------:R-:W-:Y:S04]  /*1bf0*/  STL [R1+0xe8], R3 ;  /* 0x0000e80301007387 */ /* 0x000fe80000100800 */
[----:B------:R0:W-:Y:S04]  /*1c00*/  STL [R1+0xe0], R2 ;  /* 0x0000e00201007387 */ /* 0x0001e80000100800 */
[----:B------:R1:W-:Y:S04]  /*1c10*/  STL [R1+0x20], RZ ;  /* 0x000020ff01007387 */ /* 0x0003e80000100800 */
[----:B------:R1:W-:Y:S04]  /*1c20*/  STL [R1+0x24], RZ ;  /* 0x000024ff01007387 */ /* 0x0003e80000100800 */
[----:B------:R1:W-:Y:S04]  /*1c30*/  STL [R1+0x28], RZ ;  /* 0x000028ff01007387 */ /* 0x0003e80000100800 */
[----:B------:R1:W-:Y:S04]  /*1c40*/  STL [R1+0x2c], RZ ;  /* 0x00002cff01007387 */ /* 0x0003e80000100800 */
[----:B------:R1:W-:Y:S04]  /*1c50*/  STL [R1+0x10], RZ ;  /* 0x000010ff01007387 */ /* 0x0003e80000100800 */
[----:B------:R1:W-:Y:S04]  /*1c60*/  STL [R1+0x14], RZ ;  /* 0x000014ff01007387 */ /* 0x0003e80000100800 */
[----:B------:R1:W-:Y:S04]  /*1c70*/  STL [R1+0x18], RZ ;  /* 0x000018ff01007387 */ /* 0x0003e80000100800 */
[----:B------:R1:W-:Y:S04]  /*1c80*/  STL [R1+0x1c], RZ ;  /* 0x00001cff01007387 */ /* 0x0003e80000100800 */
[----:B------:R1:W-:Y:S04]  /*1c90*/  STL [R1], RZ ;  /* 0x000000ff01007387 */ /* 0x0003e80000100800 */
        /* <DEDUP_REMOVED lines=18> */
[----:B------:R1:W-:Y:S01]  /*1dc0*/  STL [R1+0x6c], RZ ;  /* 0x00006cff01007387 */ /* 0x0003e20000100800 */
[----:B------:R-:W-:-:S03]  /*1dd0*/  IMAD.SHL.U32 R0, R0, 0x100, RZ ;  /* 0x0000010000007824 */ /* 0x000fc600078e00ff */
[----:B------:R1:W-:Y:S04]  /*1de0*/  STL [R1+0x70], RZ ;  /* 0x000070ff01007387 */ /* 0x0003e80000100800 */
[----:B------:R1:W-:Y:S04]  /*1df0*/  STL [R1+0x74], RZ ;  /* 0x000074ff01007387 */ /* 0x0003e80000100800 */
[----:B------:R1:W-:Y:S04]  /*1e00*/  STL [R1+0x78], RZ ;  /* 0x000078ff01007387 */ /* 0x0003e80000100800 */
[----:B------:R1:W-:Y:S01]  /*1e10*/  STL [R1+0x7c], RZ ;  /* 0x00007cff01007387 */ /* 0x0003e20000100800 */
[----:B0-----:R-:W-:-:S03]  /*1e20*/  VIADD R2, R0, 0x100 ;  /* 0x0000010000027836 */ /* 0x001fc60000000000 */
[----:B------:R1:W-:Y:S04]  /*1e30*/  STL [R1+0x88], RZ ;  /* 0x000088ff01007387 */ /* 0x0003e80000100800 */
[----:B------:R1:W-:Y:S04]  /*1e40*/  STL [R1+0x8c], RZ ;  /* 0x00008cff01007387 */ /* 0x0003e80000100800 */
[----:B------:R1:W-:Y:S04]  /*1e50*/  STL [R1+0x90], RZ ;  /* 0x000090ff01007387 */ /* 0x0003e80000100800 */
[----:B------:R1:W-:Y:S01]  /*1e60*/  STL [R1+0x94], RZ ;  /* 0x000094ff01007387 */ /* 0x0003e20000100800 */
[----:B------:R-:W-:Y:S01]  /*1e70*/  ISETP.GE.AND P0, PT, R2, 0x1, PT ;  /* 0x000000010200780c */ /* 0x000fe20003f06270 */
[----:B------:R-:W-:Y:S01]  /*1e80*/  IMAD.MOV.U32 R125, RZ, RZ, -0x800000 ;  /* 0xff800000ff7d7424 */ /* 0x000fe200078e00ff */
[----:B------:R-:W-:Y:S01]  /*1e90*/  CS2R R24, SRZ ;  /* 0x0000000000187805 */ /* 0x000fe2000001ff00 */
[----:B------:R-:W-:Y:S01]  /*1ea0*/  IMAD.MOV.U32 R124, RZ, RZ, -0x800000 ;  /* 0xff800000ff7c7424 */ /* 0x000fe200078e00ff */
[----:B------:R-:W-:-:S02]  /*1eb0*/  CS2R R26, SRZ ;  /* 0x00000000001a7805 */ /* 0x000fc4000001ff00 */
[----:B------:R-:W-:Y:S02]  /*1ec0*/  CS2R R20, SRZ ;  /* 0x0000000000147805 */ /* 0x000fe4000001ff00 */
[----:B------:R-:W-:Y:S02]  /*1ed0*/  CS2R R22, SRZ ;  /* 0x0000000000167805 */ /* 0x000fe4000001ff00 */
[----:B------:R-:W-:Y:S02]  /*1ee0*/  CS2R R16, SRZ ;  /* 0x0000000000107805 */ /* 0x000fe4000001ff00 */
[----:B------:R-:W-:Y:S02]  /*1ef0*/  CS2R R18, SRZ ;  /* 0x0000000000127805 */ /* 0x000fe4000001ff00 */
[----:B------:R-:W-:Y:S02]  /*1f00*/  CS2R R12, SRZ ;  /* 0x00000000000c7805 */ /* 0x000fe4000001ff00 */
[----:B------:R-:W-:-:S02]  /*1f10*/  CS2R R14, SRZ ;  /* 0x00000000000e7805 */ /* 0x000fc4000001ff00 */
[----:B------:R-:W-:Y:S02]  /*1f20*/  CS2R R8, SRZ ;  /* 0x0000000000087805 */ /* 0x000fe4000001ff00 */
[----:B------:R-:W-:Y:S02]  /*1f30*/  CS2R R10, SRZ ;  /* 0x00000000000a7805 */ /* 0x000fe4000001ff00 */
[----:B------:R-:W-:Y:S02]  /*1f40*/  CS2R R4, SRZ ;  /* 0x0000000000047805 */ /* 0x000fe4000001ff00 */
[----:B------:R-:W-:Y:S02]  /*1f50*/  CS2R R6, SRZ ;  /* 0x0000000000067805 */ /* 0x000fe4000001ff00 */
[----:B------:R-:W-:Y:S02]  /*1f60*/  CS2R R112, SRZ ;  /* 0x0000000000707805 */ /* 0x000fe4000001ff00 */
[----:B------:R-:W-:Y:S01]  /*1f70*/  CS2R R114, SRZ ;  /* 0x0000000000727805 */ /* 0x000fe2000001ff00 */
[----:B-1----:R-:W-:Y:S06]  /*1f80*/  @!P0 BRA `(.L_x_0) ;  /* 0x0000007000088947 */ /* 0x002fec0003800000 */
[----:B------:R-:W0:Y:S01]  /*1f90*/  LDC.64 R6, c[0x0][0x3c0] ;  /* 0x0000f000ff067b82 */ /* 0x000e220000000a00 */
[--C-:B------:R-:W-:Y:S01]  /*1fa0*/  SHF.R.U32.HI R3, RZ, 0x2, R76.reuse ;  /* 0x00000002ff037819 */ /* 0x100fe2000001164c */
[----:B------:R-:W1:Y:S01]  /*1fb0*/  LDCU UR4, c[0x0][0x3c8] ;  /* 0x00007900ff0477ac */ /* 0x000e620008000800 */
[--C-:B------:R-:W-:Y:S01]  /*1fc0*/  SHF.R.U32.HI R2, RZ, 0x1, R76.reuse ;  /* 0x00000001ff027819 */ /* 0x100fe2000001164c */
[----:B------:R-:W-:Y:S01]  /*1fd0*/  IMAD.MOV.U32 R118, RZ, RZ, -0x800000 ;  /* 0xff800000ff767424 */ /* 0x000fe200078e00ff */
[----:B------:R-:W-:Y:S01]  /*1fe0*/  SGXT.U32 R3, R3, 0x3 ;  /* 0x000000030303781a */ /* 0x000fe20000000000 */
[----:B------:R-:W2:Y:S01]  /*1ff0*/  LDCU.64 UR10, c[0x0][0x3d0] ;  /* 0x00007a00ff0a77ac */ /* 0x000ea20008000a00 */
[----:B------:R-:W-:Y:S01]  /*2000*/  SHF.R.S32.HI R4, RZ, 0x1, R76 ;  /* 0x00000001ff047819 */ /* 0x000fe2000001144c */
[----:B------:R-:W3:Y:S01]  /*2010*/  LDC R19, c[0x0][0x3d8] ;  /* 0x0000f600ff137b82 */ /* 0x000ee20000000800 */
[----:B------:R-:W-:Y:S01]  /*2020*/  LOP3.LUT R3, R3, 0xf0, R2, 0xf8, !PT ;  /* 0x000000f003037812 */ /* 0x000fe200078ef802 */
[----:B------:R-:W4:Y:S01]  /*2030*/  LDCU.64 UR14, c[0x0][0x388] ;  /* 0x00007100ff0e77ac */ /* 0x000f220008000a00 */
[----:B------:R-:W-:Y:S01]  /*2040*/  SHF.R.S32.HI R5, RZ, 0x3, R76 ;  /* 0x00000003ff057819 */ /* 0x000fe2000001144c */
[----:B------:R-:W-:Y:S01]  /*2050*/  IMAD.MOV.U32 R119, RZ, RZ, -0x800000 ;  /* 0xff800000ff777424 */ /* 0x000fe200078e00ff */
[----:B------:R-:W-:-:S02]  /*2060*/  SGXT R4, R4, 0x1 ;  /* 0x000000010404781a */ /* 0x000fc40000000200 */
[----:B------:R-:W-:Y:S02]  /*2070*/  CS2R R24, SRZ ;  /* 0x0000000000187805 */ /* 0x000fe4000001ff00 */
[----:B------:R-:W-:Y:S02]  /*2080*/  LOP3.LUT R0, R3, R0, RZ, 0xfc, !PT ;  /* 0x0000000003007212 */ /* 0x000fe400078efcff */
[----:B------:R-:W-:Y:S02]  /*2090*/  CS2R R26, SRZ ;  /* 0x00000000001a7805 */ /* 0x000fe4000001ff00 */
[----:B------:R-:W-:Y:S02]  /*20a0*/  SGXT R5, R5, 0x1 ;  /* 0x000000010505781a */ /* 0x000fe40000000200 */
[----:B------:R-:W-:Y:S02]  /*20b0*/  CS2R R20, SRZ ;  /* 0x0000000000147805 */ /* 0x000fe4000001ff00 */
[----:B------:R-:W-:-:S02]  /*20c0*/  LOP3.LUT R4, R4, 0x840, RZ, 0xc0, !PT ;  /* 0x0000084004047812 */ /* 0x000fc400078ec0ff */
[----:B------:R-:W-:Y:S02]  /*20d0*/  CS2R R22, SRZ ;  /* 0x0000000000167805 */ /* 0x000fe4000001ff00 */
[----:B------:R-:W-:Y:S02]  /*20e0*/  LOP3.LUT R3, R76, 0x1, RZ, 0xc0, !PT ;  /* 0x000000014c037812 */ /* 0x000fe400078ec0ff */
[----:B------:R-:W-:Y:S02]  /*20f0*/  CS2R R112, SRZ ;  /* 0x0000000000707805 */ /* 0x000fe4000001ff00 */
[----:B------:R-:W-:Y:S01]  /*2100*/  SHF.R.U32.HI R2, RZ, 0x7, R76 ;  /* 0x00000007ff027819 */ /* 0x000fe2000001164c */
[----:B0-----:R0:W-:Y:S01]  /*2110*/  STL [R1+0xe4], R7 ;  /* 0x0000e40701007387 */ /* 0x0011e20000100800 */
[----:B------:R-:W-:Y:S01]  /*2120*/  IMAD.MOV.U32 R14, RZ, RZ, R7 ;  /* 0x000000ffff0e7224 */ /* 0x000fe200078e0007 */
[----:B------:R-:W-:Y:S01]  /*2130*/  LOP3.LUT R9, R4, 0x420, R5, 0xf8, !PT ;  /* 0x0000042004097812 */ /* 0x000fe200078ef805 */
[----:B------:R-:W-:Y:S01]  /*2140*/  IMAD.MOV R5, RZ, RZ, -R3 ;  /* 0x000000ffff057224 */ /* 0x000fe200078e0a03 */
[----:B------:R-:W-:Y:S01]  /*2150*/  SGXT.U32 R2, R2, 0x2 ;  /* 0x000000020202781a */ /* 0x000fe20000000000 */
[----:B------:R-:W-:Y:S01]  /*2160*/  IMAD.MOV.U32 R12, RZ, RZ, R6 ;  /* 0x000000ffff0c7224 */ /* 0x000fe200078e0006 */
[----:B------:R-:W-:-:S02]  /*2170*/  SHF.R.U32.HI R10, RZ, 0x1, R76 ;  /* 0x00000001ff0a7819 */ /* 0x000fc4000001164c */
[----:B------:R-:W-:Y:S02]  /*2180*/  CS2R R114, SRZ ;  /* 0x0000000000727805 */ /* 0x000fe4000001ff00 */
[----:B------:R-:W-:Y:S01]  /*2190*/  LOP3.LUT R5, R5, 0x210, RZ, 0xc0, !PT ;  /* 0x0000021005057812 */ /* 0x000fe200078ec0ff */
[----:B------:R-:W-:Y:S01]  /*21a0*/  IMAD R6, R2, R14, RZ ;  /* 0x0000000e02067224 */ /* 0x000fe200078e02ff */
[----:B------:R-:W-:Y:S01]  /*21b0*/  SGXT.U32 R10, R10, 0x1 ;  /* 0x000000010a0a781a */ /* 0x000fe20000000000 */
[----:B0-----:R-:W-:Y:S01]  /*21c0*/  IMAD.SHL.U32 R7, R3, 0x2, RZ ;  /* 0x0000000203077824 */ /* 0x001fe200078e00ff */
[--C-:B------:R-:W-:Y:S01]  /*21d0*/  LOP3.LUT R8, R5, 0x1f0, R76.reuse, 0x78, !PT ;  /* 0x000001f005087812 */ /* 0x100fe200078e784c */
[----:B------:R-:W0:Y:S01]  /*21e0*/  LDC.64 R2, c[0x0][0x390] ;  /* 0x0000e400ff027b82 */ /* 0x000e220000000a00 */
[C---:B------:R-:W-:Y:S01]  /*21f0*/  IMAD.SHL.U32 R5, R76.reuse, 0x400, RZ ;  /* 0x000004004c057824 */ /* 0x040fe200078e00ff */
[----:B------:R-:W-:Y:S01]  /*2200*/  LOP3.LUT R4, R76, 0x7f, RZ, 0xc0, !PT ;  /* 0x0000007f4c047812 */ /* 0x000fe200078ec0ff */
[----:B------:R-:W-:Y:S01]  /*2210*/  UMOV UR6, URZ ;  /* 0x000000ff00067c82 */ /* 0x000fe20008000000 */
[----:B------:R-:W-:Y:S01]  /*2220*/  LOP3.LUT R11, R7, 0x1c, R76, 0xf8, !PT ;  /* 0x0000001c070b7812 */ /* 0x000fe200078ef84c */
[----:B------:R-:W-:-:S03]  /*2230*/  IMAD R7, R14, 0x4, R6 ;  /* 0x000000040e077824 */ /* 0x000fc600078e0206 */
[----:B------:R-:W-:Y:S02]  /*2240*/  LOP3.LUT R10, R11, R10, RZ, 0xfc, !PT ;  /* 0x0000000a0b0a7212 */ /* 0x000fe400078efcff */
[----:B------:R-:W-:Y:S01]  /*2250*/  LOP3.LUT R11, R8, R9, RZ, 0x3c, !PT ;  /* 0x00000009080b7212 */ /* 0x000fe200078e3cff */
[C---:B------:R-:W-:Y:S02]  /*2260*/  IMAD R8, R14.reuse, 0x4, R7 ;  /* 0x000000040e087824 */ /* 0x040fe400078e0207 */
[----:B------:R5:W-:Y:S02]  /*2270*/  STL [R1+0x84], R10 ;  /* 0x0000840a01007387 */ /* 0x000be40000100800 */
[----:B------:R-:W-:Y:S01]  /*2280*/  IMAD R9, R14, 0x4, R8 ;  /* 0x000000040e097824 */ /* 0x000fe200078e0208 */
[----:B-----5:R-:W-:Y:S01]  /*2290*/  LOP3.LUT R10, R5, 0x1000, RZ, 0xc0, !PT ;  /* 0x00001000050a7812 */ /* 0x020fe200078ec0ff */
[----:B-1----:R-:W-:Y:S01]  /*22a0*/  IMAD R5, R4, UR4, RZ ;  /* 0x0000000404057c24 */ /* 0x002fe2000f8e02ff */
[----:B--2---:R-:W-:-:S02]  /*22b0*/  UIMAD UR4, UR8, UR10, URZ ;  /* 0x0000000a080472a4 */ /* 0x004fc4000f8e02ff */
[----:B------:R-:W-:Y:S01]  /*22c0*/  IMAD R4, R12, UR8, RZ ;  /* 0x000000080c047c24 */ /* 0x000fe2000f8e02ff */
[----:B------:R-:W-:Y:S01]  /*22d0*/  IADD3 R10, PT, PT, R11, UR7, R10 ;  /* 0x000000070b0a7c10 */ /* 0x000fe2000fffe00a */
[----:B------:R-:W1:Y:S01]  /*22e0*/  LDCU UR10, c[0x0][0x3a8] ;  /* 0x00007500ff0a77ac */ /* 0x000e620008000800 */
[----:B------:R-:W-:Y:S02]  /*22f0*/  LOP3.LUT R11, R76, 0x3f, RZ, 0xc0, !PT ;  /* 0x0000003f4c0b7812 */ /* 0x000fe400078ec0ff */
[----:B------:R-:W-:Y:S01]  /*2300*/  SHF.R.S32.HI R12, RZ, 0x1f, R5 ;  /* 0x0000001fff0c7819 */ /* 0x000fe20000011405 */
[----:B------:R2:W-:Y:S01]  /*2310*/  STL [R1+0xac], R10 ;  /* 0x0000ac0a01007387 */ /* 0x0005e20000100800 */
[--C-:B----4-:R-:W-:Y:S01]  /*2320*/  IADD3 R15, P0, P1, R5, UR14, R4.reuse ;  /* 0x0000000e050f7c10 */ /* 0x110fe2000f91e004 */
[----:B------:R-:W-:Y:S01]  /*2330*/  IMAD R11, R11, UR11, RZ ;  /* 0x0000000b0b0b7c24 */ /* 0x000fe2000f8e02ff */
[----:B------:R-:W-:Y:S01]  /*2340*/  SHF.R.S32.HI R5, RZ, 0x1f, R4 ;  /* 0x0000001fff057819 */ /* 0x000fe20000011404 */
[----:B------:R-:W-:Y:S01]  /*2350*/  USHF.R.S32.HI UR5, URZ, 0x1f, UR4 ;  /* 0x0000001fff057899 */ /* 0x000fe20008011404 */
[----:B------:R-:W-:-:S02]  /*2360*/  IADD3 R18, P3, PT, R7, R15, RZ ;  /* 0x0000000f07127210 */ /* 0x000fc40007f7e0ff */
[----:B------:R-:W-:Y:S02]  /*2370*/  IADD3.X R17, PT, PT, R12, UR15, R5, P0, P1 ;  /* 0x0000000f0c117c10 */ /* 0x000fe400087e2405 */
[----:B0-----:R-:W-:Y:S01]  /*2380*/  IADD3 R13, P0, P1, R11, UR4, R2 ;  /* 0x000000040b0d7c10 */ /* 0x001fe2000f91e002 */
[----:B--2---:R-:W-:Y:S01]  /*2390*/  IMAD R10, R14, 0x4, R9 ;  /* 0x000000040e0a7824 */ /* 0x004fe200078e0209 */
[----:B------:R-:W-:Y:S01]  /*23a0*/  SHF.R.S32.HI R12, RZ, 0x1f, R11 ;  /* 0x0000001fff0c7819 */ /* 0x000fe2000001140b */
[----:B------:R-:W-:Y:S01]  /*23b0*/  UMOV UR4, URZ ;  /* 0x000000ff00047c82 */ /* 0x000fe20008000000 */
[-C--:B------:R-:W-:Y:S01]  /*23c0*/  IADD3 R11, P2, PT, R6, R15.reuse, RZ ;  /* 0x0000000f060b7210 */ /* 0x080fe20007f5e0ff */
[----:B------:R-:W-:Y:S01]  /*23d0*/  IMAD R4, R14, 0x4, R10 ;  /* 0x000000040e047824 */ /* 0x000fe200078e020a */
[----:B------:R-:W-:Y:S02]  /*23e0*/  IADD3 R16, P4, PT, R8, R15, RZ ;  /* 0x0000000f08107210 */ /* 0x000fe40007f9e0ff */
[-C--:B------:R-:W-:Y:S01]  /*23f0*/  LEA.HI.X.SX32 R6, R6, R17.reuse, 0x1, P2 ;  /* 0x0000001106067211 */ /* 0x080fe200010f0eff */
[----:B------:R0:W-:Y:S01]  /*2400*/  STL [R1+0xf0], R11 ;  /* 0x0000f00b01007387 */ /* 0x0001e20000100800 */
[-C--:B------:R-:W-:Y:S01]  /*2410*/  LEA.HI.X.SX32 R7, R7, R17.reuse, 0x1, P3 ;  /* 0x0000001107077211 */ /* 0x080fe200018f0eff */
[----:B------:R-:W-:Y:S01]  /*2420*/  IMAD R5, R14, 0x4, R4 ;  /* 0x000000040e057824 */ /* 0x000fe200078e0204 */
[----:B------:R-:W-:Y:S01]  /*2430*/  LEA.HI.X.SX32 R8, R8, R17, 0x1, P4 ;  /* 0x0000001108087211 */ /* 0x000fe200020f0eff */
[----:B------:R-:W-:Y:S01]  /*2440*/  STL [R1+0xf8], R18 ;  /* 0x0000f81201007387 */ /* 0x000fe20000100800 */
[----:B------:R-:W-:Y:S01]  /*2450*/  IADD3.X R12, PT, PT, R12, UR5, R3, P0, P1 ;  /* 0x000000050c0c7c10 */ /* 0x000fe200087e2403 */
[----:B------:R-:W-:Y:S01]  /*2460*/  IMAD R2, R14, 0x4, R5 ;  /* 0x000000040e027824 */ /* 0x000fe200078e0205 */
[----:B------:R-:W-:Y:S01]  /*2470*/  LEA.HI R3, R76, 0x8, RZ, 0x1a ;  /* 0x000000084c037811 */ /* 0x000fe200078fd0ff */
[----:B------:R2:W-:Y:S01]  /*2480*/  STL [R1+0x100], R16 ;  /* 0x0001001001007387 */ /* 0x0005e20000100800 */
[----:B------:R-:W-:Y:S01]  /*2490*/  UMOV UR5, URZ ;  /* 0x000000ff00057c82 */ /* 0x000fe20008000000 */
[----:B0-----:R-:W-:-:S02]  /*24a0*/  IMAD R11, R14, 0x4, R2 ;  /* 0x000000040e0b7824 */ /* 0x001fc400078e0202 */
[----:B------:R0:W-:Y:S01]  /*24b0*/  STL [R1+0xec], R6 ;  /* 0x0000ec0601007387 */ /* 0x0001e20000100800 */
[----:B---3--:R-:W-:-:S03]  /*24c0*/  IMAD R3, R3, R19, RZ ;  /* 0x0000001303037224 */ /* 0x008fc600078e02ff */
[----:B------:R3:W-:Y:S01]  /*24d0*/  STL [R1+0xf4], R7 ;  /* 0x0000f40701007387 */ /* 0x0007e20000100800 */
[----:B--2---:R-:W-:-:S03]  /*24e0*/  IADD3 R16, P3, PT, R10, R15, RZ ;  /* 0x0000000f0a107210 */ /* 0x004fc60007f7e0ff */
[----:B------:R2:W-:Y:S01]  /*24f0*/  STL [R1+0xfc], R8 ;  /* 0x0000fc0801007387 */ /* 0x0005e20000100800 */
[----:B0-----:R-:W-:Y:S01]  /*2500*/  IMAD R6, R14, 0x4, R11 ;  /* 0x000000040e067824 */ /* 0x001fe200078e020b */
[-C--:B---3--:R-:W-:Y:S02]  /*2510*/  IADD3 R7, P2, PT, R9, R15.reuse, RZ ;  /* 0x0000000f09077210 */ /* 0x088fe40007f5e0ff */
[----:B--2---:R-:W-:-:S03]  /*2520*/  IADD3 R8, P4, PT, R4, R15, RZ ;  /* 0x0000000f04087210 */ /* 0x004fc60007f9e0ff */
[----:B------:R0:W-:Y:S04]  /*2530*/  STL [R1+0x108], R7 ;  /* 0x0001080701007387 */ /* 0x0001e80000100800 */
[----:B------:R2:W-:Y:S04]  /*2540*/  STL [R1+0x110], R16 ;  /* 0x0001101001007387 */ /* 0x0005e80000100800 */
[----:B------:R3:W-:Y:S01]  /*2550*/  STL [R1+0x118], R8 ;  /* 0x0001180801007387 */ /* 0x0007e20000100800 */
[----:B0-----:R-:W-:Y:S01]  /*2560*/  IMAD R7, R14, 0x4, R6 ;  /* 0x000000040e077824 */ /* 0x001fe200078e0206 */
[----:B--2---:R-:W-:-:S02]  /*2570*/  LEA.HI.X.SX32 R16, R9, R17, 0x1, P2 ;  /* 0x0000001109107211 */ /* 0x004fc400010f0eff */
[-C--:B------:R-:W-:Y:S01]  /*2580*/  LEA.HI.X.SX32 R9, R4, R17.reuse, 0x1, P4 ;  /* 0x0000001104097211 */ /* 0x080fe200020f0eff */
[----:B------:R-:W-:Y:S01]  /*2590*/  IMAD R4, R14, 0x4, R7 ;  /* 0x000000040e047824 */ /* 0x000fe200078e0207 */
[----:B---3--:R-:W-:Y:S01]  /*25a0*/  LEA.HI.X.SX32 R8, R10, R17, 0x1, P3 ;  /* 0x000000110a087211 */ /* 0x008fe200018f0eff */
[----:B------:R-:W-:Y:S01]  /*25b0*/  STL [R1+0x104], R16 ;  /* 0x0001041001007387 */ /* 0x000fe20000100800 */
[----:B------:R-:W-:-:S03]  /*25c0*/  IADD3 R10, P3, PT, R2, R15, RZ ;  /* 0x0000000f020a7210 */ /* 0x000fc60007f7e0ff */
[----:B------:R0:W-:Y:S04]  /*25d0*/  STL [R1+0x10c], R8 ;  /* 0x00010c0801007387 */ /* 0x0001e80000100800 */
[----:B------:R2:W-:Y:S01]  /*25e0*/  STL [R1+0x114], R9 ;  /* 0x0001140901007387 */ /* 0x0005e20000100800 */
[-C--:B0-----:R-:W-:Y:S02]  /*25f0*/  IADD3 R8, P2, PT, R5, R15.reuse, RZ ;  /* 0x0000000f05087210 */ /* 0x081fe40007f5e0ff */
        /* <DEDUP_REMOVED lines=9> */
[----:B------:R0:W-:Y:S04]  /*2690*/  STL [R1+0x11c], R10 ;  /* 0x00011c0a01007387 */ /* 0x0001e80000100800 */
[----:B------:R2:W-:Y:S04]  /*26a0*/  STL [R1+0x124], R5 ;  /* 0x0001240501007387 */ /* 0x0005e80000100800 */
[----:B------:R3:W-:Y:S01]  /*26b0*/  STL [R1+0x12c], R9 ;  /* 0x00012c0901007387 */ /* 0x0007e20000100800 */
[----:B0-----:R-:W-:-:S02]  /*26c0*/  IADD3 R10, P4, PT, R4, R15, RZ ;  /* 0x0000000f040a7210 */ /* 0x001fc40007f9e0ff */
[-C--:B--2---:R-:W-:Y:S02]  /*26d0*/  IADD3 R5, P2, PT, R6, R15.reuse, RZ ;  /* 0x0000000f06057210 */ /* 0x084fe40007f5e0ff */
[----:B---3--:R-:W-:-:S03]  /*26e0*/  IADD3 R9, P3, PT, R7, R15, RZ ;  /* 0x0000000f07097210 */ /* 0x008fc60007f7e0ff */
[----:B------:R0:W-:Y:S01]  /*26f0*/  STL [R1+0x138], R5 ;  /* 0x0001380501007387 */ /* 0x0001e20000100800 */
[----:B------:R-:W-:-:S03]  /*2700*/  LEA.HI.X.SX32 R7, R7, R17, 0x1, P3 ;  /* 0x0000001107077211 */ /* 0x000fc600018f0eff */
[----:B------:R2:W-:Y:S04]  /*2710*/  STL [R1+0x140], R9 ;  /* 0x0001400901007387 */ /* 0x0005e80000100800 */
[----:B------:R3:W-:Y:S01]  /*2720*/  STL [R1+0x148], R10 ;  /* 0x0001480a01007387 */ /* 0x0007e20000100800 */
[----:B0-----:R-:W-:Y:S01]  /*2730*/  IMAD R5, R14, 0x4, R2 ;  /* 0x000000040e057824 */ /* 0x001fe200078e0202 */
[-C--:B--2---:R-:W-:Y:S02]  /*2740*/  LEA.HI.X.SX32 R9, R6, R17.reuse, 0x1, P2 ;  /* 0x0000001106097211 */ /* 0x084fe400010f0eff */
[----:B------:R-:W-:Y:S01]  /*2750*/  LEA.HI.X.SX32 R6, R4, R17, 0x1, P4 ;  /* 0x0000001104067211 */ /* 0x000fe200020f0eff */
[----:B------:R-:W-:Y:S01]  /*2760*/  IMAD R4, R14, 0x4, R5 ;  /* 0x000000040e047824 */ /* 0x000fe200078e0205 */
[----:B---3--:R-:W-:Y:S01]  /*2770*/  LEA.HI R10, R76, 0x78, RZ, 0x1a ;  /* 0x000000784c0a7811 */ /* 0x008fe200078fd0ff */
[----:B------:R0:W-:Y:S04]  /*2780*/  STL [R1+0x134], R9 ;  /* 0x0001340901007387 */ /* 0x0001e80000100800 */
[----:B------:R2:W-:Y:S01]  /*2790*/  STL [R1+0x13c], R7 ;  /* 0x00013c0701007387 */ /* 0x0005e20000100800 */
[----:B------:R-:W-:-:S03]  /*27a0*/  IMAD R10, R10, R19, RZ ;  /* 0x000000130a0a7224 */ /* 0x000fc600078e02ff */
[----:B------:R3:W-:Y:S01]  /*27b0*/  STL [R1+0x144], R6 ;  /* 0x0001440601007387 */ /* 0x0007e20000100800 */
[-C--:B0-----:R-:W-:Y:S02]  /*27c0*/  IADD3 R9, P2, PT, R8, R15.reuse, RZ ;  /* 0x0000000f08097210 */ /* 0x081fe40007f5e0ff */
[----:B--2---:R-:W-:-:S03]  /*27d0*/  IADD3 R7, P3, PT, R2, R15, RZ ;  /* 0x0000000f02077210 */ /* 0x004fc60007f7e0ff */
[----:B------:R0:W-:Y:S01]  /*27e0*/  STL [R1+0x150], R9 ;  /* 0x0001500901007387 */ /* 0x0001e20000100800 */
[----:B---3--:R-:W-:-:S03]  /*27f0*/  IADD3 R6, P4, PT, R5, R15, RZ ;  /* 0x0000000f05067210 */ /* 0x008fc60007f9e0ff */
[----:B------:R2:W-:Y:S01]  /*2800*/  STL [R1+0x158], R7 ;  /* 0x0001580701007387 */ /* 0x0005e20000100800 */
[----:B------:R-:W-:-:S03]  /*2810*/  LEA.HI.X.SX32 R5, R5, R17, 0x1, P4 ;  /* 0x0000001105057211 */ /* 0x000fc600020f0eff */
[----:B------:R3:W-:Y:S01]  /*2820*/  STL [R1+0x160], R6 ;  /* 0x0001600601007387 */ /* 0x0007e20000100800 */
[----:B0-----:R-:W-:Y:S02]  /*2830*/  IADD3 R9, P5, PT, R4, R15, RZ ;  /* 0x0000000f04097210 */ /* 0x001fe40007fbe0ff */
[C---:B------:R-:W-:Y:S02]  /*2840*/  IADD3 R15, P0, PT, R3.reuse, R13, RZ ;  /* 0x0000000d030f7210 */ /* 0x040fe40007f1e0ff */
[-C--:B--2---:R-:W-:Y:S01]  /*2850*/  LEA.HI.X.SX32 R7, R8, R17.reuse, 0x1, P2 ;  /* 0x0000001108077211 */ /* 0x084fe200010f0eff */
[----:B------:R0:W-:Y:S01]  /*2860*/  STL [R1+0x168], R9 ;  /* 0x0001680901007387 */ /* 0x0001e20000100800 */
[----:B------:R-:W-:Y:S02]  /*2870*/  LEA.HI R8, R76, 0x58, RZ, 0x1a ;  /* 0x000000584c087811 */ /* 0x000fe400078fd0ff */
[-C--:B---3--:R-:W-:Y:S01]  /*2880*/  LEA.HI.X.SX32 R6, R2, R17.reuse, 0x1, P3 ;  /* 0x0000001102067211 */ /* 0x088fe200018f0eff */
[----:B------:R2:W-:Y:S01]  /*2890*/  STL [R1+0x14c], R7 ;  /* 0x00014c0701007387 */ /* 0x0005e20000100800 */
[----:B------:R-:W-:Y:S01]  /*28a0*/  LEA.HI.X.SX32 R2, R4, R17, 0x1, P5 ;  /* 0x0000001104027211 */ /* 0x000fe200028f0eff */
[----:B------:R-:W-:Y:S01]  /*28b0*/  IMAD R8, R8, R19, RZ ;  /* 0x0000001308087224 */ /* 0x000fe200078e02ff */
[----:B------:R-:W-:Y:S01]  /*28c0*/  LEA.HI R4, R76, 0x18, RZ, 0x1a ;  /* 0x000000184c047811 */ /* 0x000fe200078fd0ff */
[----:B------:R3:W-:Y:S01]  /*28d0*/  STL [R1+0x154], R6 ;  /* 0x0001540601007387 */ /* 0x0007e20000100800 */
[----:B------:R-:W-:-:S02]  /*28e0*/  LEA.HI.X.SX32 R3, R3, R12, 0x1, P0 ;  /* 0x0000000c03037211 */ /* 0x000fc400000f0eff */
[----:B0-----:R-:W-:Y:S01]  /*28f0*/  LEA.HI R9, R76, 0x68, RZ, 0x1a ;  /* 0x000000684c097811 */ /* 0x001fe200078fd0ff */
[----:B------:R0:W-:Y:S01]  /*2900*/  STL [R1+0x15c], R5 ;  /* 0x00015c0501007387 */ /* 0x0001e20000100800 */
[-C--:B------:R-:W-:Y:S01]  /*2910*/  IMAD R11, R4, R19.reuse, RZ ;  /* 0x00000013040b7224 */ /* 0x080fe200078e02ff */
[C---:B--2---:R-:W-:Y:S02]  /*2920*/  LEA.HI R7, R76.reuse, 0x48, RZ, 0x1a ;  /* 0x000000484c077811 */ /* 0x044fe400078fd0ff */
[----:B------:R2:W-:Y:S01]  /*2930*/  STL [R1+0x164], R2 ;  /* 0x0001640201007387 */ /* 0x0005e20000100800 */
[-C--:B------:R-:W-:Y:S01]  /*2940*/  IMAD R9, R9, R19.reuse, RZ ;  /* 0x0000001309097224 */ /* 0x080fe200078e02ff */
[C---:B---3--:R-:W-:Y:S01]  /*2950*/  LEA.HI R6, R76.reuse, 0x38, RZ, 0x1a ;  /* 0x000000384c067811 */ /* 0x048fe200078fd0ff */
[----:B------:R-:W-:Y:S01]  /*2960*/  IMAD R7, R7, R19, RZ ;  /* 0x0000001307077224 */ /* 0x000fe200078e02ff */
[C---:B------:R-:W-:Y:S02]  /*2970*/  IADD3 R14, P1, PT, R11.reuse, R13, RZ ;  /* 0x0000000d0b0e7210 */ /* 0x040fe40007f3e0ff */
[----:B0-----:R-:W-:Y:S01]  /*2980*/  LEA.HI R5, R76, 0x28, RZ, 0x1a ;  /* 0x000000284c057811 */ /* 0x001fe200078fd0ff */
[----:B------:R-:W-:Y:S01]  /*2990*/  IMAD R6, R6, R19, RZ ;  /* 0x0000001306067224 */ /* 0x000fe200078e02ff */
[----:B------:R-:W-:-:S02]  /*29a0*/  LEA.HI.X.SX32 R11, R11, R12, 0x1, P1 ;  /* 0x0000000c0b0b7211 */ /* 0x000fc400008f0eff */
[----:B--2---:R-:W-:Y:S01]  /*29b0*/  SHF.R.U32.HI R2, RZ, 0x6, R76 ;  /* 0x00000006ff027819 */ /* 0x004fe2000001164c */
[----:B------:R-:W-:-:S03]  /*29c0*/  IMAD R5, R5, R19, RZ ;  /* 0x0000001305057224 */ /* 0x000fc600078e02ff */
[----:B------:R-:W-:-:S05]  /*29d0*/  SGXT.U32 R2, R2, 0x3 ;  /* 0x000000030202781a */ /* 0x000fca0000000000 */
[----:B------:R-:W-:-:S04]  /*29e0*/  IMAD R2, R2, R19, RZ ;  /* 0x0000001302027224 */ /* 0x000fc800078e02ff */
[----:B------:R-:W-:Y:S01]  /*29f0*/  IMAD R4, R19, 0x10, R2 ;  /* 0x0000001013047824 */ /* 0x000fe200078e0202 */
[----:B------:R-:W-:-:S05]  /*2a00*/  IADD3 R16, P6, PT, R2, R13, RZ ;  /* 0x0000000d02107210 */ /* 0x000fca0007fde0ff */
[----:B------:R0:W-:Y:S04]  /*2a10*/  STL [R1+0x170], R16 ;  /* 0x0001701001007387 */ /* 0x0001e80000100800 */
[----:B------:R2:W-:Y:S04]  /*2a20*/  STL [R1+0x178], R15 ;  /* 0x0001780f01007387 */ /* 0x0005e80000100800 */
[----:B------:R3:W-:Y:S01]  /*2a30*/  STL [R1+0x188], R14 ;  /* 0x0001880e01007387 */ /* 0x0007e20000100800 */
[-C--:B0-----:R-:W-:Y:S02]  /*2a40*/  IADD3 R16, P2, PT, R5, R13.reuse, RZ ;  /* 0x0000000d05107210 */ /* 0x081fe40007f5e0ff */
[----:B--2---:R-:W-:-:S03]  /*2a50*/  IADD3 R15, P3, PT, R6, R13, RZ ;  /* 0x0000000d060f7210 */ /* 0x004fc60007f7e0ff */
[----:B------:R0:W-:Y:S01]  /*2a60*/  STL [R1+0x198], R16 ;  /* 0x0001981001007387 */ /* 0x0001e20000100800 */
[-C--:B------:R-:W-:Y:S02]  /*2a70*/  LEA.HI.X.SX32 R5, R5, R12.reuse, 0x1, P2 ;  /* 0x0000000c05057211 */ /* 0x080fe400010f0eff */
[CC--:B---3--:R-:W-:Y:S01]  /*2a80*/  IADD3 R14, P4, PT, R7.reuse, R13.reuse, RZ ;  /* 0x0000000d070e7210 */ /* 0x0c8fe20007f9e0ff */
[----:B------:R2:W-:Y:S01]  /*2a90*/  STL [R1+0x1a8], R15 ;  /* 0x0001a80f01007387 */ /* 0x0005e20000100800 */
[-C--:B------:R-:W-:Y:S02]  /*2aa0*/  LEA.HI.X.SX32 R6, R6, R12.reuse, 0x1, P3 ;  /* 0x0000000c06067211 */ /* 0x080fe400018f0eff */
[-C--:B------:R-:W-:Y:S01]  /*2ab0*/  LEA.HI.X.SX32 R7, R7, R12.reuse, 0x1, P4 ;  /* 0x0000000c07077211 */ /* 0x080fe200020f0eff */
[----:B------:R3:W-:Y:S01]  /*2ac0*/  STL [R1+0x1b8], R14 ;  /* 0x0001b80e01007387 */ /* 0x0007e20000100800 */
[----:B0-----:R-:W-:Y:S02]  /*2ad0*/  IADD3 R16, P5, PT, R8, R13, RZ ;  /* 0x0000000d08107210 */ /* 0x001fe40007fbe0ff */
[----:B--2---:R-:W-:-:S03]  /*2ae0*/  LEA.HI.X.SX32 R15, R2, R12, 0x1, P6 ;  /* 0x0000000c020f7211 */ /* 0x004fc600030f0eff */
[----:B------:R0:W-:Y:S01]  /*2af0*/  STL [R1+0x1c8], R16 ;  /* 0x0001c81001007387 */ /* 0x0001e20000100800 */
[----:B------:R-:W-:Y:S01]  /*2b00*/  IMAD R2, R19, 0x10, R4 ;  /* 0x0000001013027824 */ /* 0x000fe200078e0204 */
[----:B---3--:R-:W-:Y:S02]  /*2b10*/  IADD3 R14, P6, PT, R9, R13, RZ ;  /* 0x0000000d090e7210 */ /* 0x008fe40007fde0ff */
[----:B------:R-:W-:Y:S04]  /*2b20*/  STL [R1+0x16c], R15 ;  /* 0x00016c0f01007387 */ /* 0x000fe80000100800 */
[----:B------:R2:W-:Y:S01]  /*2b30*/  STL [R1+0x1d8], R14 ;  /* 0x0001d80e01007387 */ /* 0x0005e20000100800 */
[----:B0-----:R-:W-:-:S03]  /*2b40*/  CS2R R16, SRZ ;  /* 0x0000000000107805 */ /* 0x001fc6000001ff00 */
[----:B------:R0:W-:Y:S01]  /*2b50*/  STL [R1+0x174], R3 ;  /* 0x0001740301007387 */ /* 0x0001e20000100800 */
[----:B--2---:R-:W-:Y:S01]  /*2b60*/  IADD3 R14, P0, PT, R10, R13, RZ ;  /* 0x0000000d0a0e7210 */ /* 0x004fe20007f1e0ff */
[----:B0-----:R-:W-:-:S04]  /*2b70*/  IMAD R3, R19, 0x10, R2 ;  /* 0x0000001013037824 */ /* 0x001fc800078e0202 */
[----:B------:R0:W-:Y:S04]  /*2b80*/  STL [R1+0x1e8], R14 ;  /* 0x0001e80e01007387 */ /* 0x0001e80000100800 */
[----:B------:R-:W-:Y:S04]  /*2b90*/  STL [R1+0x184], R11 ;  /* 0x0001840b01007387 */ /* 0x000fe80000100800 */
[----:B------:R2:W-:Y:S01]  /*2ba0*/  STL [R1+0x194], R5 ;  /* 0x0001940501007387 */ /* 0x0005e20000100800 */
[----:B0-----:R-:W-:-:S03]  /*2bb0*/  CS2R R14, SRZ ;  /* 0x00000000000e7805 */ /* 0x001fc6000001ff00 */
[----:B------:R0:W-:Y:S04]  /*2bc0*/  STL [R1+0x1a4], R6 ;  /* 0x0001a40601007387 */ /* 0x0001e80000100800 */
[----:B------:R3:W-:Y:S01]  /*2bd0*/  STL [R1+0x1b4], R7 ;  /* 0x0001b40701007387 */ /* 0x0007e20000100800 */
[----:B--2---:R-:W-:Y:S01]  /*2be0*/  IMAD R5, R19, 0x10, R3 ;  /* 0x0000001013057824 */ /* 0x004fe200078e0203 */
[-C--:B0-----:R-:W-:Y:S02]  /*2bf0*/  LEA.HI.X.SX32 R6, R8, R12.reuse, 0x1, P5 ;  /* 0x0000000c08067211 */ /* 0x081fe400028f0eff */
[----:B------:R-:W-:Y:S02]  /*2c00*/  LEA.HI.X.SX32 R8, R10, R12, 0x1, P0 ;  /* 0x0000000c0a087211 */ /* 0x000fe400000f0eff */
[----:B------:R-:W-:-:S02]  /*2c10*/  CS2R R10, SRZ ;  /* 0x00000000000a7805 */ /* 0x000fc4000001ff00 */
[----:B---3--:R-:W-:Y:S01]  /*2c20*/  LEA.HI.X.SX32 R7, R9, R12, 0x1, P6 ;  /* 0x0000000c09077211 */ /* 0x008fe200030f0eff */
[----:B------:R0:W-:Y:S01]  /*2c30*/  STL [R1+0x1c4], R6 ;  /* 0x0001c40601007387 */ /* 0x0001e20000100800 */
[----:B------:R-:W-:Y:S02]  /*2c40*/  IADD3 R9, P1, PT, R2, R13, RZ ;  /* 0x0000000d02097210 */ /* 0x000fe40007f3e0ff */
[C---:B------:R-:W-:Y:S01]  /*2c50*/  LOP3.LUT P5, RZ, R76.reuse, 0x2, RZ, 0xc0, !PT ;  /* 0x000000024cff7812 */ /* 0x040fe200078ac0ff */
[----:B------:R2:W-:Y:S01]  /*2c60*/  STL [R1+0x1d4], R7 ;  /* 0x0001d40701007387 */ /* 0x0005e20000100800 */
[----:B------:R-:W-:-:S03]  /*2c70*/  LOP3.LUT P6, RZ, R76, 0x1, RZ, 0xc0, !PT ;  /* 0x000000014cff7812 */ /* 0x000fc600078cc0ff */
[----:B------:R3:W-:Y:S01]  /*2c80*/  STL [R1+0x1e4], R8 ;  /* 0x0001e40801007387 */ /* 0x0007e20000100800 */
[----:B0-----:R-:W-:Y:S01]  /*2c90*/  IMAD R6, R19, 0x10, R5 ;  /* 0x0000001013067824 */ /* 0x001fe200078e0205 */
[-C--:B--2---:R-:W-:Y:S02]  /*2ca0*/  IADD3 R7, P0, PT, R4, R13.reuse, RZ ;  /* 0x0000000d04077210 */ /* 0x084fe40007f1e0ff */
[----:B---3--:R-:W-:-:S03]  /*2cb0*/  IADD3 R8, P2, PT, R3, R13, RZ ;  /* 0x0000000d03087210 */ /* 0x008fc60007f5e0ff */
[----:B------:R0:W-:Y:S04]  /*2cc0*/  STL [R1+0x180], R7 ;  /* 0x0001800701007387 */ /* 0x0001e80000100800 */
[----:B------:R2:W-:Y:S04]  /*2cd0*/  STL [R1+0x190], R9 ;  /* 0x0001900901007387 */ /* 0x0005e80000100800 */
[----:B------:R3:W-:Y:S01]  /*2ce0*/  STL [R1+0x1a0], R8 ;  /* 0x0001a00801007387 */ /* 0x0007e20000100800 */
[----:B0-----:R-:W-:Y:S01]  /*2cf0*/  IMAD R7, R19, 0x10, R6 ;  /* 0x0000001013077824 */ /* 0x001fe200078e0206 */
[----:B--2---:R-:W-:-:S02]  /*2d00*/  LEA.HI.X.SX32 R9, R4, R12, 0x1, P0 ;  /* 0x0000000c04097211 */ /* 0x004fc400000f0eff */
[-C--:B------:R-:W-:Y:S02]  /*2d10*/  LEA.HI.X.SX32 R4, R3, R12.reuse, 0x1, P2 ;  /* 0x0000000c03047211 */ /* 0x080fe400010f0eff */
[-C--:B---3--:R-:W-:Y:S01]  /*2d20*/  LEA.HI.X.SX32 R8, R2, R12.reuse, 0x1, P1 ;  /* 0x0000000c02087211 */ /* 0x088fe200008f0eff */
[----:B------:R-:W-:Y:S01]  /*2d30*/  IMAD R2, R19, 0x10, R7 ;  /* 0x0000001013027824 */ /* 0x000fe200078e0207 */
[CC--:B------:R-:W-:Y:S01]  /*2d40*/  IADD3 R3, P0, PT, R5.reuse, R13.reuse, RZ ;  /* 0x0000000d05037210 */ /* 0x0c0fe20007f1e0ff */
[----:B------:R-:W-:Y:S01]  /*2d50*/  STL [R1+0x17c], R9 ;  /* 0x00017c0901007387 */ /* 0x000fe20000100800 */
[----:B------:R-:W-:Y:S02]  /*2d60*/  CS2R R18, SRZ ;  /* 0x0000000000127805 */ /* 0x000fe4000001ff00 */
[----:B------:R-:W-:Y:S01]  /*2d70*/  LEA.HI.X.SX32 R5, R5, R12, 0x1, P0 ;  /* 0x0000000c05057211 */ /* 0x000fe200000f0eff */
[----:B------:R0:W-:Y:S04]  /*2d80*/  STL [R1+0x18c], R8 ;  /* 0x00018c0801007387 */ /* 0x0001e80000100800 */
[----:B------:R2:W-:Y:S04]  /*2d90*/  STL [R1+0x19c], R4 ;  /* 0x00019c0401007387 */ /* 0x0005e80000100800 */
[----:B------:R3:W-:Y:S01]  /*2da0*/  STL [R1+0x1b0], R3 ;  /* 0x0001b00301007387 */ /* 0x0007e20000100800 */
[----:B0-----:R-:W-:-:S02]  /*2db0*/  IADD3 R8, P1, PT, R6, R13, RZ ;  /* 0x0000000d06087210 */ /* 0x001fc40007f3e0ff */
[----:B--2---:R-:W-:-:S03]  /*2dc0*/  IADD3 R4, P2, PT, R7, R13, RZ ;  /* 0x0000000d07047210 */ /* 0x004fc60007f5e0ff */
[----:B------:R0:W-:Y:S01]  /*2dd0*/  STL [R1+0x1c0], R8 ;  /* 0x0001c00801007387 */ /* 0x0001e20000100800 */
[----:B---3--:R-:W-:-:S03]  /*2de0*/  IADD3 R3, P3, PT, R2, R13, RZ ;  /* 0x0000000d02037210 */ /* 0x008fc60007f7e0ff */
[----:B------:R2:W-:Y:S01]  /*2df0*/  STL [R1+0x1d0], R4 ;  /* 0x0001d00401007387 */ /* 0x0005e20000100800 */
[----:B------:R-:W-:-:S03]  /*2e00*/  LEA.HI.X.SX32 R2, R2, R12, 0x1, P3 ;  /* 0x0000000c02027211 */ /* 0x000fc600018f0eff */
[----:B------:R3:W-:Y:S01]  /*2e10*/  STL [R1+0x1e0], R3 ;  /* 0x0001e00301007387 */ /* 0x0007e20000100800 */
[----:B0-----:R-:W-:-:S03]  /*2e20*/  CS2R R8, SRZ ;  /* 0x0000000000087805 */ /* 0x001fc6000001ff00 */
[----:B------:R-:W-:Y:S01]  /*2e30*/  STL [R1+0x1ac], R5 ;  /* 0x0001ac0501007387 */ /* 0x000fe20000100800 */
[-C--:B--2---:R-:W-:Y:S02]  /*2e40*/  LEA.HI.X.SX32 R4, R6, R12.reuse, 0x1, P1 ;  /* 0x0000000c06047211 */ /* 0x084fe400008f0eff */
[----:B---3--:R-:W-:-:S03]  /*2e50*/  LEA.HI.X.SX32 R3, R7, R12, 0x1, P2 ;  /* 0x0000000c07037211 */ /* 0x008fc600010f0eff */
[----:B------:R0:W-:Y:S01]  /*2e60*/  STL [R1+0x1bc], R4 ;  /* 0x0001bc0401007387 */ /* 0x0001e20000100800 */
[----:B------:R-:W-:Y:S02]  /*2e70*/  CS2R R12, SRZ ;  /* 0x00000000000c7805 */ /* 0x000fe4000001ff00 */
[----:B------:R-:W-:Y:S01]  /*2e80*/  CS2R R6, SRZ ;  /* 0x0000000000067805 */ /* 0x000fe2000001ff00 */
[----:B------:R2:W-:Y:S04]  /*2e90*/  STL [R1+0x1cc], R3 ;  /* 0x0001cc0301007387 */ /* 0x0005e80000100800 */
[----:B------:R3:W-:Y:S01]  /*2ea0*/  STL [R1+0x1dc], R2 ;  /* 0x0001dc0201007387 */ /* 0x0007e20000100800 */
[----:B0-----:R-:W-:Y:S01]  /*2eb0*/  CS2R R4, SRZ ;  /* 0x0000000000047805 */ /* 0x001fe2000001ff00 */
[----:B--2---:R-:W-:Y:S01]  /*2ec0*/  IMAD.MOV.U32 R3, RZ, RZ, 0x3f800000 ;  /* 0x3f800000ff037424 */ /* 0x004fe200078e00ff */
[----:B---3--:R-:W-:-:S04]  /*2ed0*/  LOP3.LUT R2, R76, 0x180, RZ, 0xc0, !PT ;  /* 0x000001804c027812 */ /* 0x008fc800078ec0ff */
[----:B------:R-:W-:Y:S01]  /*2ee0*/  STL [R1+0xe8], R3 ;  /* 0x0000e80301007387 */ /* 0x000fe20000100800 */
[----:B------:R-:W-:-:S03]  /*2ef0*/  SHF.R.U32.HI R2, RZ, 0x3, R2 ;  /* 0x00000003ff027819 */ /* 0x000fc60000011602 */
[----:B------:R-:W-:Y:S01]  /*2f00*/  STL [R1+0x80], RZ ;  /* 0x000080ff01007387 */ /* 0x000fe20000100800 */
[----:B------:R-:W-:-:S03]  /*2f10*/  LOP3.LUT R2, R2, 0x1ff, R76, 0x78, !PT ;  /* 0x000001ff02027812 */ /* 0x000fc600078e784c */
[----:B------:R0:W-:Y:S04]  /*2f20*/  STL [R1+0xe0], R3 ;  /* 0x0000e00301007387 */ /* 0x0001e80000100800 */
[----:B------:R2:W-:Y:S04]  /*2f30*/  STL [R1+0x20], RZ ;  /* 0x000020ff01007387 */ /* 0x0005e80000100800 */
[----:B------:R2:W-:Y:S01]  /*2f40*/  STL [R1+0x24], RZ ;  /* 0x000024ff01007387 */ /* 0x0005e20000100800 */
[----:B0-----:R-:W-:-:S03]  /*2f50*/  LOP3.LUT R3, R2, 0x40, RZ, 0x3c, !PT ;  /* 0x0000004002037812 */ /* 0x001fc600078e3cff */
        /* <DEDUP_REMOVED lines=33> */
[----:B-1----:R2:W-:Y:S02]  /*3170*/  STL [R1+0x94], RZ ;  /* 0x000094ff01007387 */ /* 0x0025e40000100800 */
.L_x_1:
[----:B------:R-:W3:Y:S04]  /*3180*/  LDL R29, [R1+0xf0] ;  /* 0x0000f000011d7983 */ /* 0x000ee80000100800 */
[----:B------:R-:W4:Y:S04]  /*3190*/  LDL R51, [R1+0x80] ;  /* 0x0000800001337983 */ /* 0x000f280000100800 */
[----:B--2---:R-:W2:Y:S04]  /*31a0*/  LDL R28, [R1+0xf8] ;  /* 0x0000f800011c7983 */ /* 0x004ea80000100800 */
[----:B------:R-:W2:Y:S04]  /*31b0*/  LDL R33, [R1+0xec] ;  /* 0x0000ec0001217983 */ /* 0x000ea80000100800 */
[----:B------:R-:W2:Y:S04]  /*31c0*/  LDL R32, [R1+0x100] ;  /* 0x0001000001207983 */ /* 0x000ea80000100800 */
[----:B------:R-:W2:Y:S04]  /*31d0*/  LDL R36, [R1+0xf4] ;  /* 0x0000f40001247983 */ /* 0x000ea80000100800 */
[----:B------:R-:W2:Y:S04]  /*31e0*/  LDL R37, [R1+0x108] ;  /* 0x0001080001257983 */ /* 0x000ea80000100800 */
[----:B------:R-:W2:Y:S04]  /*31f0*/  LDL R35, [R1+0xfc] ;  /* 0x0000fc0001237983 */ /* 0x000ea80000100800 */
[----:B------:R-:W2:Y:S04]  /*3200*/  LDL R34, [R1+0x110] ;  /* 0x0001100001227983 */ /* 0x000ea80000100800 */
[----:B------:R-:W2:Y:S04]  /*3210*/  LDL R38, [R1+0x104] ;  /* 0x0001040001267983 */ /* 0x000ea80000100800 */
[----:B------:R-:W2:Y:S04]  /*3220*/  LDL R48, [R1+0x118] ;  /* 0x0001180001307983 */ /* 0x000ea80000100800 */
[----:B------:R-:W-:Y:S04]  /*3230*/  STL [R1+0x274], R112 ;  /* 0x0002747001007387 */ /* 0x000fe80000100800 */
[----:B------:R0:W-:Y:S04]  /*3240*/  STL [R1+0x270], R113 ;  /* 0x0002707101007387 */ /* 0x0001e80000100800 */
[----:B------:R-:W-:Y:S04]  /*3250*/  STL [R1+0x26c], R114 ;  /* 0x00026c7201007387 */ /* 0x000fe80000100800 */
[----:B------:R-:W-:Y:S04]  /*3260*/  STL [R1+0x268], R115 ;  /* 0x0002687301007387 */ /* 0x000fe80000100800 */
        /* <DEDUP_REMOVED lines=19> */
[----:B0-----:R-:W2:Y:S01]  /*33a0*/  LDL R113, [R1+0xac] ;  /* 0x0000ac0001717983 */ /* 0x001ea20000100800 */
[----:B----4-:R-:W-:-:S02]  /*33b0*/  SHF.R.S32.HI R3, RZ, 0x1f, R51 ;  /* 0x0000001fff037819 */ /* 0x010fc40000011433 */
[C---:B---3--:R-:W-:Y:S02]  /*33c0*/  IADD3 R30, P0, PT, R51.reuse, R29, RZ ;  /* 0x0000001d331e7210 */ /* 0x048fe40007f1e0ff */
[----:B--2---:R-:W-:-:S03]  /*33d0*/  IADD3 R28, P1, PT, R51, R28, RZ ;  /* 0x0000001c331c7210 */ /* 0x004fc60007f3e0ff */
[----:B------:R-:W-:Y:S01]  /*33e0*/  IMAD.X R31, R3, 0x1, R33, P0 ;  /* 0x00000001031f7824 */ /* 0x000fe200000e0621 */
[----:B------:R-:W-:Y:S01]  /*33f0*/  IADD3 R32, P0, PT, R51, R32, RZ ;  /* 0x0000002033207210 */ /* 0x000fe20007f1e0ff */
[----:B------:R-:W-:-:S03]  /*3400*/  IMAD.X R29, R3, 0x1, R36, P1 ;  /* 0x00000001031d7824 */ /* 0x000fc600008e0624 */
[----:B------:R0:W2:Y:S01]  /*3410*/  LDG.E.U8 R36, desc[UR12][R30.64] ;  /* 0x0000000c1e247981 */ /* 0x0000a2000c1e1100 */
[----:B------:R-:W-:-:S03]  /*3420*/  IMAD.X R33, R3, 0x1, R35, P0 ;  /* 0x0000000103217824 */ /* 0x000fc600000e0623 */
[----:B------:R-:W3:Y:S01]  /*3430*/  LDL R35, [R1+0x13c] ;  /* 0x00013c0001237983 */ /* 0x000ee20000100800 */
[----:B0-----:R-:W-:-:S03]  /*3440*/  IADD3 R30, P1, PT, R51, R37, RZ ;  /* 0x00000025331e7210 */ /* 0x001fc60007f3e0ff */
[----:B------:R0:W4:Y:S02]  /*3450*/  LDG.E.U8 R37, desc[UR12][R28.64] ;  /* 0x0000000c1c257981 */ /* 0x000124000c1e1100 */
[----:B0-----:R-:W-:Y:S02]  /*3460*/  IADD3 R28, P0, PT, R51, R34, RZ ;  /* 0x00000022331c7210 */ /* 0x001fe40007f1e0ff */
[----:B------:R-:W2:Y:S01]  /*3470*/  LDL R34, [R1+0x160] ;  /* 0x0001600001227983 */ /* 0x000ea20000100800 */
[----:B------:R-:W-:-:S03]  /*3480*/  IMAD.X R31, R3, 0x1, R38, P1 ;  /* 0x00000001031f7824 */ /* 0x000fc600008e0626 */
[----:B------:R0:W4:Y:S02]  /*3490*/  LDG.E.U8 R38, desc[UR12][R32.64] ;  /* 0x0000000c20267981 */ /* 0x000124000c1e1100 */
[----:B0-----:R-:W-:Y:S02]  /*34a0*/  IADD3 R32, P1, PT, R51, R48, RZ ;  /* 0x0000003033207210 */ /* 0x001fe40007f3e0ff */
[----:B------:R-:W4:Y:S01]  /*34b0*/  LDL R48, [R1+0x164] ;  /* 0x0001640001307983 */ /* 0x000f220000100800 */
[----:B------:R-:W-:-:S03]  /*34c0*/  IMAD.X R29, R3, 0x1, R39, P0 ;  /* 0x00000001031d7824 */ /* 0x000fc600000e0627 */
[----:B------:R0:W4:Y:S01]  /*34d0*/  LDG.E.U8 R39, desc[UR12][R30.64] ;  /* 0x0000000c1e277981 */ /* 0x000122000c1e1100 */
[----:B------:R-:W-:-:S03]  /*34e0*/  IMAD.X R33, R3, 0x1, R40, P1 ;  /* 0x0000000103217824 */ /* 0x000fc600008e0628 */
[----:B------:R1:W4:Y:S01]  /*34f0*/  LDG.E.U8 R40, desc[UR12][R28.64] ;  /* 0x0000000c1c287981 */ /* 0x000322000c1e1100 */
[C---:B0-----:R-:W-:Y:S02]  /*3500*/  IADD3 R30, P0, PT, R51.reuse, R59, RZ ;  /* 0x0000003b331e7210 */ /* 0x041fe40007f1e0ff */
[----:B-1----:R-:W-:-:S03]  /*3510*/  IADD3 R28, P1, PT, R51, R58, RZ ;  /* 0x0000003a331c7210 */ /* 0x002fc60007f3e0ff */
[C---:B------:R-:W-:Y:S02]  /*3520*/  IMAD.X R31, R3.reuse, 0x1, R41, P0 ;  /* 0x00000001031f7824 */ /* 0x040fe400000e0629 */
[----:B------:R0:W4:Y:S01]  /*3530*/  LDG.E.U8 R41, desc[UR12][R32.64] ;  /* 0x0000000c20297981 */ /* 0x000122000c1e1100 */
[----:B------:R-:W-:-:S03]  /*3540*/  IMAD.X R29, R3, 0x1, R42, P1 ;  /* 0x00000001031d7824 */ /* 0x000fc600008e062a */
[----:B------:R1:W4:Y:S01]  /*3550*/  LDG.E.U8 R42, desc[UR12][R30.64] ;  /* 0x0000000c1e2a7981 */ /* 0x000322000c1e1100 */
[C---:B0-----:R-:W-:Y:S02]  /*3560*/  IADD3 R32, P0, PT, R51.reuse, R57, RZ ;  /* 0x0000003933207210 */ /* 0x041fe40007f1e0ff */
[----:B-1----:R-:W-:-:S03]  /*3570*/  IADD3 R30, P1, PT, R51, R56, RZ ;  /* 0x00000038331e7210 */ /* 0x002fc60007f3e0ff */
[----:B------:R-:W-:Y:S02]  /*3580*/  IMAD.X R33, R3, 0x1, R43, P0 ;  /* 0x0000000103217824 */ /* 0x000fe400000e062b */
[----:B------:R0:W4:Y:S02]  /*3590*/  LDG.E.U8 R43, desc[UR12][R28.64] ;  /* 0x0000000c1c2b7981 */ /* 0x000124000c1e1100 */
[----:B0-----:R-:W-:Y:S02]  /*35a0*/  IADD3 R28, P0, PT, R51, R44, RZ ;  /* 0x0000002c331c7210 */ /* 0x001fe40007f1e0ff */
[----:B------:R0:W4:Y:S03]  /*35b0*/  LDG.E.U8 R44, desc[UR12][R32.64] ;  /* 0x0000000c202c7981 */ /* 0x000126000c1e1100 */
[----:B------:R-:W-:Y:S01]  /*35c0*/  IMAD.X R29, R3, 0x1, R45, P0 ;  /* 0x00000001031d7824 */ /* 0x000fe200000e062d */
[----:B0-----:R-:W-:-:S05]  /*35d0*/  IADD3 R32, P0, PT, R51, R55, RZ ;  /* 0x0000003733207210 */ /* 0x001fca0007f1e0ff */
[----:B------:R-:W-:-:S05]  /*35e0*/  IMAD.X R33, R3, 0x1, R47, P0 ;  /* 0x0000000103217824 */ /* 0x000fca00000e062f */
[----:B------:R-:W4:Y:S01]  /*35f0*/  LDG.E.U8 R32, desc[UR12][R32.64] ;  /* 0x0000000c20207981 */ /* 0x000f22000c1e1100 */
[----:B---3--:R-:W-:-:S05]  /*3600*/  IMAD.X R31, R3, 0x1, R35, P1 ;  /* 0x00000001031f7824 */ /* 0x008fca00008e0623 */
[----:B------:R0:W3:Y:S01]  /*3610*/  LDG.E.U8 R45, desc[UR12][R30.64] ;  /* 0x0000000c1e2d7981 */ /* 0x0000e2000c1e1100 */
[----:B--2---:R-:W-:-:S05]  /*3620*/  IADD3 R34, P1, PT, R51, R34, RZ ;  /* 0x0000002233227210 */ /* 0x004fca0007f3e0ff */
[----:B------:R-:W-:Y:S01]  /*3630*/  IMAD.X R35, R3, 0x1, R46, P1 ;  /* 0x0000000103237824 */ /* 0x000fe200008e062e */
[----:B0-----:R-:W-:Y:S01]  /*3640*/  IADD3 R30, P1, PT, R51, R54, RZ ;  /* 0x00000036331e7210 */ /* 0x001fe20007f3e0ff */
[----:B------:R0:W2:Y:S04]  /*3650*/  LDG.E.U8 R46, desc[UR12][R28.64] ;  /* 0x0000000c1c2e7981 */ /* 0x0000a8000c1e1100 */
[----:B------:R1:W2:Y:S01]  /*3660*/  LDG.E.U8 R47, desc[UR12][R34.64] ;  /* 0x0000000c222f7981 */ /* 0x0002a2000c1e1100 */
[----:B------:R-:W-:Y:S01]  /*3670*/  IMAD.X R31, R3, 0x1, R50, P1 ;  /* 0x00000001031f7824 */ /* 0x000fe200008e0632 */
[----:B0-----:R-:W-:-:S04]  /*3680*/  IADD3 R28, P2, PT, R51, R53, RZ ;  /* 0x00000035331c7210 */ /* 0x001fc80007f5e0ff */
[----:B------:R-:W2:Y:S01]  /*3690*/  LDG.E.U8 R30, desc[UR12][R30.64] ;  /* 0x0000000c1e1e7981 */ /* 0x000ea2000c1e1100 */
[----:B-1----:R-:W-:Y:S01]  /*36a0*/  IADD3 R34, P0, PT, R51, R52, RZ ;  /* 0x0000003433227210 */ /* 0x002fe20007f1e0ff */
[----:B------:R-:W-:-:S04]  /*36b0*/  IMAD.X R29, R3, 0x1, R49, P2 ;  /* 0x00000001031d7824 */ /* 0x000fc800010e0631 */
[----:B----4-:R-:W-:Y:S01]  /*36c0*/  IMAD.X R35, R3, 0x1, R48, P0 ;  /* 0x0000000103237824 */ /* 0x010fe200000e0630 */
[----:B------:R-:W4:Y:S04]  /*36d0*/  LDG.E.U8 R28, desc[UR12][R28.64] ;  /* 0x0000000c1c1c7981 */ /* 0x000f28000c1e1100 */
[----:B------:R-:W4:Y:S01]  /*36e0*/  LDG.E.U8 R34, desc[UR12][R34.64] ;  /* 0x0000000c22227981 */ /* 0x000f22000c1e1100 */
[----:B------:R-:W-:Y:S06]  /*36f0*/  BAR.SYNC.DEFER_BLOCKING 0x0 ;  /* 0x0000000000007b1d */ /* 0x000fec0000010000 */
[----:B------:R-:W0:Y:S01]  /*3700*/  S2R R49, SR_TID.X ;  /* 0x0000000000317919 */ /* 0x000e220000002100 */
[----:B-----5:R-:W-:Y:S01]  /*3710*/  LOP3.LUT R48, R2, 0x40, RZ, 0x3c, !PT ;  /* 0x0000004002307812 */ /* 0x020fe200078e3cff */
[----:B------:R-:W-:Y:S04]  /*3720*/  STS.U8 [R2+UR7+0x10000], R36 ;  /* 0x0100002402007988 */ /* 0x000fe80008000007 */
[----:B------:R-:W-:Y:S04]  /*3730*/  STS.U8 [R2+UR7+0x10400], R38 ;  /* 0x0104002602007988 */ /* 0x000fe80008000007 */
[----:B------:R-:W-:Y:S04]  /*3740*/  STS.U8 [R2+UR7+0x10800], R40 ;  /* 0x0108002802007988 */ /* 0x000fe80008000007 */
[----:B------:R-:W-:Y:S04]  /*3750*/  STS.U8 [R2+UR7+0x10c00], R42 ;  /* 0x010c002a02007988 */ /* 0x000fe80008000007 */
[----:B------:R-:W-:Y:S01]  /*3760*/  STS.U8 [R2+UR7+0x11000], R44 ;  /* 0x0110002c02007988 */ /* 0x000fe20008000007 */
[C---:B0-----:R-:W-:Y:S01]  /*3770*/  LOP3.LUT R50, R49.reuse, 0x7, RZ, 0xc0, !PT ;  /* 0x0000000731327812 */ /* 0x041fe200078ec0ff */
[----:B------:R-:W-:-:S04]  /*3780*/  IMAD.SHL.U32 R112, R49, 0x2, RZ ;  /* 0x0000000231707824 */ /* 0x000fc800078e00ff */
[----:B------:R-:W-:-:S05]  /*3790*/  IMAD R3, R50, 0x90, RZ ;  /* 0x0000009032037824 */ /* 0x000fca00078e02ff */
[----:B------:R-:W-:Y:S01]  /*37a0*/  LOP3.LUT R3, R3, 0x30, R112, 0x78, !PT ;  /* 0x0000003003037812 */ /* 0x000fe200078e7870 */
[----:B---3--:R-:W-:Y:S04]  /*37b0*/  STS.U8 [R2+UR7+0x11400], R45 ;  /* 0x0114002d02007988 */ /* 0x008fe80008000007 */
[----:B--2---:R-:W-:Y:S04]  /*37c0*/  STS.U8 [R2+UR7+0x11800], R46 ;  /* 0x0118002e02007988 */ /* 0x004fe80008000007 */
[----:B------:R-:W-:Y:S04]  /*37d0*/  STS.U8 [R2+UR7+0x11c00], R47 ;  /* 0x011c002f02007988 */ /* 0x000fe80008000007 */
[----:B------:R-:W-:Y:S04]  /*37e0*/  STS.U8 [R48+UR7+0x10200], R37 ;  /* 0x0102002530007988 */ /* 0x000fe80008000007 */
[----:B------:R-:W-:Y:S04]  /*37f0*/  STS.U8 [R48+UR7+0x10600], R39 ;  /* 0x0106002730007988 */ /* 0x000fe80008000007 */
[----:B------:R-:W-:Y:S04]  /*3800*/  STS.U8 [R48+UR7+0x10a00], R41 ;  /* 0x010a002930007988 */ /* 0x000fe80008000007 */
[----:B------:R-:W-:Y:S04]  /*3810*/  STS.U8 [R48+UR7+0x10e00], R43 ;  /* 0x010e002b30007988 */ /* 0x000fe80008000007 */
[----:B------:R-:W-:Y:S04]  /*3820*/  STS.U8 [R48+UR7+0x11200], R32 ;  /* 0x0112002030007988 */ /* 0x000fe80008000007 */
[----:B------:R-:W-:Y:S04]  /*3830*/  STS.U8 [R48+UR7+0x11600], R30 ;  /* 0x0116001e30007988 */ /* 0x000fe80008000007 */
[----:B----4-:R-:W-:Y:S04]  /*3840*/  STS.U8 [R48+UR7+0x11a00], R28 ;  /* 0x011a001c30007988 */ /* 0x010fe80008000007 */
[----:B------:R-:W-:Y:S01]  /*3850*/  STS.U8 [R48+UR7+0x11e00], R34 ;  /* 0x011e002230007988 */ /* 0x000fe20008000007 */
[----:B------:R-:W-:Y:S06]  /*3860*/  BAR.SYNC.DEFER_BLOCKING 0x0 ;  /* 0x0000000000007b1d */ /* 0x000fec0000010000 */
[----:B------:R-:W0:Y:S04]  /*3870*/  LDSM.16.M88.4 R28, [R3+UR7+0x10000] ;  /* 0x01000007031c783b */ /* 0x000e280008000200 */
[----:B------:R-:W1:Y:S04]  /*3880*/  LDSM.16.MT88.4 R32, [R113] ;  /* 0x000000007120783b */ /* 0x000e680000004200 */
[----:B------:R-:W2:Y:S04]  /*3890*/  LDSM.16.MT88.4 R36, [R113+0x2000] ;  /* 0x002000007124783b */ /* 0x000ea80000004200 */
[----:B------:R-:W3:Y:S04]  /*38a0*/  LDSM.16.M88.4 R40, [R3+UR7+0x10400] ;  /* 0x010400070328783b */ /* 0x000ee80008000200 */
[----:B------:R-:W4:Y:S04]  /*38b0*/  LDSM.16.M88.4 R44, [R3+UR7+0x10800] ;  /* 0x01080007032c783b */ /* 0x000f280008000200 */
[----:B------:R-:W4:Y:S04]  /*38c0*/  LDSM.16.M88.4 R48, [R3+UR7+0x10c00] ;  /* 0x010c00070330783b */ /* 0x000f280008000200 */
[----:B------:R-:W-:Y:S01]  /*38d0*/  LDSM.16.MT88.4 R100, [R113+0x6000] ;  /* 0x006000007164783b */ /* 0x000fe20000004200 */
[----:B0-----:R-:W-:-:S02]  /*38e0*/  F2FP.F16.E4M3.UNPACK_B R68, R28 ;  /* 0x0000001cff44723e */ /* 0x001fc400020006ff */
[----:B------:R-:W-:Y:S01]  /*38f0*/  F2FP.F16.E4M3.UNPACK_B R69, R29 ;  /* 0x0000001dff45723e */ /* 0x000fe200020006ff */
[----:B-1----:R-:W-:Y:S02]  /*3900*/  IMAD.MOV.U32 R52, RZ, RZ, R32 ;  /* 0x000000ffff347224 */ /* 0x002fe400078e0020 */
[----:B------:R-:W-:Y:S02]  /*3910*/  IMAD.MOV.U32 R53, RZ, RZ, R34 ;  /* 0x000000ffff357224 */ /* 0x000fe400078e0022 */
[----:B--2---:R-:W-:Y:S02]  /*3920*/  IMAD.MOV.U32 R54, RZ, RZ, R36 ;  /* 0x000000ffff367224 */ /* 0x004fe400078e0024 */
[----:B------:R-:W-:Y:S01]  /*3930*/  IMAD.MOV.U32 R55, RZ, RZ, R38 ;  /* 0x000000ffff377224 */ /* 0x000fe200078e0026 */
[----:B---3--:R-:W-:Y:S01]  /*3940*/  F2FP.F16.E4M3.UNPACK_B R72, R40 ;  /* 0x00000028ff48723e */ /* 0x008fe200020006ff */
[----:B------:R-:W-:Y:S01]  /*3950*/  IMAD.MOV.U32 R56, RZ, RZ, R32 ;  /* 0x000000ffff387224 */ /* 0x000fe200078e0020 */
[----:B------:R-:W-:Y:S01]  /*3960*/  F2FP.F16.E4M3.UNPACK_B R73, R41 ;  /* 0x00000029ff49723e */ /* 0x000fe200020006ff */
[----:B------:R-:W-:-:S03]  /*3970*/  IMAD.MOV.U32 R57, RZ, RZ, R34 ;  /* 0x000000ffff397224 */ /* 0x000fc600078e0022 */
[----:B------:R-:W-:Y:S01]  /*3980*/  HMMA.16816.F32 R68, R52, R68, RZ ;  /* 0x000000443444723c */ /* 0x000fe200000018ff */
[----:B------:R-:W0:Y:S01]  /*3990*/  LDSM.16.M88.4 R52, [R3+UR7+0x11000] ;  /* 0x011000070334783b */ /* 0x000e220008000200 */
[----:B------:R-:W-:Y:S02]  /*39a0*/  IMAD.MOV.U32 R58, RZ, RZ, R36 ;  /* 0x000000ffff3a7224 */ /* 0x000fe400078e0024 */
[----:B------:R-:W-:Y:S01]  /*39b0*/  IMAD.MOV.U32 R59, RZ, RZ, R38 ;  /* 0x000000ffff3b7224 */ /* 0x000fe200078e0026 */
[----:B----4-:R-:W-:Y:S01]  /*39c0*/  F2FP.F16.E4M3.UNPACK_B R76, R44 ;  /* 0x0000002cff4c723e */ /* 0x010fe200020006ff */
[----:B------:R-:W-:Y:S01]  /*39d0*/  IMAD.MOV.U32 R60, RZ, RZ, R32 ;  /* 0x000000ffff3c7224 */ /* 0x000fe200078e0020 */
[----:B------:R-:W-:Y:S01]  /*39e0*/  F2FP.F16.E4M3.UNPACK_B R77, R45 ;  /* 0x0000002dff4d723e */ /* 0x000fe200020006ff */
[----:B------:R-:W-:Y:S02]  /*39f0*/  IMAD.MOV.U32 R61, RZ, RZ, R34 ;  /* 0x000000ffff3d7224 */ /* 0x000fe400078e0022 */
[----:B------:R-:W-:Y:S01]  /*3a00*/  IMAD.MOV.U32 R62, RZ, RZ, R36 ;  /* 0x000000ffff3e7224 */ /* 0x000fe200078e0024 */
[----:B------:R-:W-:Y:S01]  /*3a10*/  HMMA.16816.F32 R72, R56, R72, RZ ;  /* 0x000000483848723c */ /* 0x000fe200000018ff */
[----:B------:R-:W1:Y:S01]  /*3a20*/  LDSM.16.M88.4 R56, [R3+UR7+0x11400] ;  /* 0x011400070338783b */ /* 0x000e620008000200 */
[----:B------:R-:W-:-:S07]  /*3a30*/  IMAD.MOV.U32 R63, RZ, RZ, R38 ;  /* 0x000000ffff3f7224 */ /* 0x000fce00078e0026 */
[----:B------:R-:W-:Y:S01]  /*3a40*/  HMMA.16816.F32 R76, R60, R76, RZ ;  /* 0x0000004c3c4c723c */ /* 0x000fe200000018ff */
[----:B------:R-:W2:Y:S01]  /*3a50*/  LDSM.16.M88.4 R60, [R3+UR7+0x11800] ;  /* 0x01180007033c783b */ /* 0x000ea20008000200 */
[----:B------:R-:W-:Y:S01]  /*3a60*/  F2FP.F16.E4M3.UNPACK_B R80, R48 ;  /* 0x00000030ff50723e */ /* 0x000fe200020006ff */
[----:B------:R-:W-:Y:S01]  /*3a70*/  IMAD.MOV.U32 R64, RZ, RZ, R32 ;  /* 0x000000ffff407224 */ /* 0x000fe200078e0020 */
[----:B------:R-:W-:Y:S01]  /*3a80*/  F2FP.F16.E4M3.UNPACK_B R81, R49 ;  /* 0x00000031ff51723e */ /* 0x000fe200020006ff */
[----:B------:R-:W-:Y:S02]  /*3a90*/  IMAD.MOV.U32 R65, RZ, RZ, R34 ;  /* 0x000000ffff417224 */ /* 0x000fe400078e0022 */
[----:B------:R-:W-:Y:S02]  /*3aa0*/  IMAD.MOV.U32 R66, RZ, RZ, R36 ;  /* 0x000000ffff427224 */ /* 0x000fe400078e0024 */
[----:B------:R-:W-:-:S07]  /*3ab0*/  IMAD.MOV.U32 R67, RZ, RZ, R38 ;  /* 0x000000ffff437224 */ /* 0x000fce00078e0026 */
[----:B------:R-:W-:Y:S01]  /*3ac0*/  HMMA.16816.F32 R84, R64, R80, RZ ;  /* 0x000000504054723c */ /* 0x000fe200000018ff */
[----:B0-----:R-:W-:Y:S02]  /*3ad0*/  F2FP.F16.E4M3.UNPACK_B R80, R52 ;  /* 0x00000034ff50723e */ /* 0x001fe400020006ff */
[----:B------:R-:W-:-:S07]  /*3ae0*/  F2FP.F16.E4M3.UNPACK_B R81, R53 ;  /* 0x00000035ff51723e */ /* 0x000fce00020006ff */
[----:B------:R-:W-:Y:S01]  /*3af0*/  HMMA.16816.F32 R88, R64, R80, RZ ;  /* 0x000000504058723c */ /* 0x000fe200000018ff */
[----:B-1----:R-:W-:Y:S02]  /*3b00*/  F2FP.F16.E4M3.UNPACK_B R80, R56 ;  /* 0x00000038ff50723e */ /* 0x002fe400020006ff */
[----:B------:R-:W-:-:S07]  /*3b10*/  F2FP.F16.E4M3.UNPACK_B R81, R57 ;  /* 0x00000039ff51723e */ /* 0x000fce00020006ff */
[----:B------:R-:W-:Y:S01]  /*3b20*/  HMMA.16816.F32 R92, R64, R80, RZ ;  /* 0x00000050405c723c */ /* 0x000fe200000018ff */
[----:B--2---:R-:W-:Y:S02]  /*3b30*/  F2FP.F16.E4M3.UNPACK_B R80, R60 ;  /* 0x0000003cff50723e */ /* 0x004fe400020006ff */
[----:B------:R-:W-:Y:S01]  /*3b40*/  F2FP.F16.E4M3.UNPACK_B R81, R61 ;  /* 0x0000003dff51723e */ /* 0x000fe200020006ff */
[----:B------:R-:W-:Y:S01]  /*3b50*/  IMAD.MOV.U32 R82, RZ, RZ, R37 ;  /* 0x000000ffff527224 */ /* 0x000fe200078e0025 */
[----:B------:R-:W-:Y:S01]  /*3b60*/  F2FP.F16.E4M3.UNPACK_B R28, R28.H1 ;  /* 0x0000001cff1c723e */ /* 0x000fe200030006ff */
[----:B------:R-:W-:Y:S01]  /*3b70*/  IMAD.MOV.U32 R83, RZ, RZ, R39 ;  /* 0x000000ffff537224 */ /* 0x000fe200078e0027 */
[----:B------:R-:W-:-:S03]  /*3b80*/  F2FP.F16.E4M3.UNPACK_B R29, R29.H1 ;  /* 0x0000001dff1d723e */ /* 0x000fc600030006ff */
[----:B------:R-:W-:Y:S01]  /*3b90*/  HMMA.16816.F32 R64, R64, R80, RZ ;  /* 0x000000504040723c */ /* 0x000fe200000018ff */
[----:B------:R-:W-:Y:S02]  /*3ba0*/  IMAD.MOV.U32 R80, RZ, RZ, R33 ;  /* 0x000000ffff507224 */ /* 0x000fe400078e0021 */
[----:B------:R-:W-:-:S07]  /*3bb0*/  IMAD.MOV.U32 R81, RZ, RZ, R35 ;  /* 0x000000ffff517224 */ /* 0x000fce00078e0023 */
[----:B------:R-:W-:Y:S01]  /*3bc0*/  HMMA.16816.F32 R68, R80, R28, R68 ;  /* 0x0000001c5044723c */ /* 0x000fe20000001844 */
[----:B------:R-:W-:Y:S02]  /*3bd0*/  F2FP.F16.E4M3.UNPACK_B R28, R40.H1 ;  /* 0x00000028ff1c723e */ /* 0x000fe400030006ff */
[----:B------:R-:W-:-:S07]  /*3be0*/  F2FP.F16.E4M3.UNPACK_B R29, R41.H1 ;  /* 0x00000029ff1d723e */ /* 0x000fce00030006ff */
[----:B------:R-:W-:Y:S01]  /*3bf0*/  HMMA.16816.F32 R72, R80, R28, R72 ;  /* 0x0000001c5048723c */ /* 0x000fe20000001848 */
[----:B------:R-:W-:Y:S02]  /*3c00*/  F2FP.F16.E4M3.UNPACK_B R28, R44.H1 ;  /* 0x0000002cff1c723e */ /* 0x000fe400030006ff */
[----:B------:R-:W-:Y:S01]  /*3c10*/  F2FP.F16.E4M3.UNPACK_B R29, R45.H1 ;  /* 0x0000002dff1d723e */ /* 0x000fe200030006ff */
[----:B------:R-:W-:-:S06]  /*3c20*/  IMAD.MOV.U32 R96, RZ, RZ, R33 ;  /* 0x000000ffff607224 */ /* 0x000fcc00078e0021 */
[----:B------:R-:W-:Y:S01]  /*3c30*/  HMMA.16816.F32 R76, R80, R28, R76 ;  /* 0x0000001c504c723c */ /* 0x000fe2000000184c */
[----:B------:R-:W0:Y:S01]  /*3c40*/  LDSM.16.M88.4 R80, [R3+UR7+0x11c00] ;  /* 0x011c00070350783b */ /* 0x000e220008000200 */
[----:B------:R-:W-:Y:S01]  /*3c50*/  F2FP.F16.E4M3.UNPACK_B R28, R48.H1 ;  /* 0x00000030ff1c723e */ /* 0x000fe200030006ff */
[----:B------:R-:W-:Y:S01]  /*3c60*/  IMAD.MOV.U32 R97, RZ, RZ, R35 ;  /* 0x000000ffff617224 */ /* 0x000fe200078e0023 */
[----:B------:R-:W-:Y:S01]  /*3c70*/  F2FP.F16.E4M3.UNPACK_B R29, R49.H1 ;  /* 0x00000031ff1d723e */ /* 0x000fe200030006ff */
[----:B------:R-:W-:Y:S02]  /*3c80*/  IMAD.MOV.U32 R98, RZ, RZ, R37 ;  /* 0x000000ffff627224 */ /* 0x000fe400078e0025 */
[----:B------:R-:W-:-:S07]  /*3c90*/  IMAD.MOV.U32 R99, RZ, RZ, R39 ;  /* 0x000000ffff637224 */ /* 0x000fce00078e0027 */
[----:B------:R-:W-:Y:S01]  /*3ca0*/  HMMA.16816.F32 R84, R96, R28, R84 ;  /* 0x0000001c6054723c */ /* 0x000fe20000001854 */
[----:B------:R-:W-:Y:S02]  /*3cb0*/  F2FP.F16.E4M3.UNPACK_B R28, R52.H1 ;  /* 0x00000034ff1c723e */ /* 0x000fe400030006ff */
[----:B------:R-:W-:-:S07]  /*3cc0*/  F2FP.F16.E4M3.UNPACK_B R29, R53.H1 ;  /* 0x00000035ff1d723e */ /* 0x000fce00030006ff */
[----:B------:R-:W-:Y:S01]  /*3cd0*/  HMMA.16816.F32 R88, R96, R28, R88 ;  /* 0x0000001c6058723c */ /* 0x000fe20000001858 */
[----:B------:R-:W-:Y:S02]  /*3ce0*/  F2FP.F16.E4M3.UNPACK_B R28, R56.H1 ;  /* 0x00000038ff1c723e */ /* 0x000fe400030006ff */
[----:B------:R-:W-:-:S07]  /*3cf0*/  F2FP.F16.E4M3.UNPACK_B R29, R57.H1 ;  /* 0x00000039ff1d723e */ /* 0x000fce00030006ff */
[----:B------:R-:W-:Y:S01]  /*3d00*/  HMMA.16816.F32 R92, R96, R28, R92 ;  /* 0x0000001c605c723c */ /* 0x000fe2000000185c */
[----:B------:R-:W1:Y:S01]  /*3d10*/  LDSM.16.MT88.4 R96, [R113+0x4000] ;  /* 0x004000007160783b */ /* 0x000e620000004200 */
[----:B------:R-:W-:Y:S02]  /*3d20*/  IMAD.MOV.U32 R104, RZ, RZ, R32 ;  /* 0x000000ffff687224 */ /* 0x000fe400078e0020 */
[----:B------:R-:W-:Y:S02]  /*3d30*/  IMAD.MOV.U32 R105, RZ, RZ, R34 ;  /* 0x000000ffff697224 */ /* 0x000fe400078e0022 */
[----:B------:R-:W-:Y:S01]  /*3d40*/  IMAD.MOV.U32 R106, RZ, RZ, R36 ;  /* 0x000000ffff6a7224 */ /* 0x000fe200078e0024 */
[----:B0-----:R-:W-:Y:S01]  /*3d50*/  F2FP.F16.E4M3.UNPACK_B R28, R80 ;  /* 0x00000050ff1c723e */ /* 0x001fe200020006ff */
[----:B------:R-:W-:Y:S01]  /*3d60*/  IMAD.MOV.U32 R107, RZ, RZ, R38 ;  /* 0x000000ffff6b7224 */ /* 0x000fe200078e0026 */
[----:B------:R-:W-:Y:S01]  /*3d70*/  F2FP.F16.E4M3.UNPACK_B R29, R81 ;  /* 0x00000051ff1d723e */ /* 0x000fe200020006ff */
[----:B------:R-:W-:-:S06]  /*3d80*/  IMAD.MOV.U32 R108, RZ, RZ, R33 ;  /* 0x000000ffff6c7224 */ /* 0x000fcc00078e0021 */
[----:B------:R-:W-:Y:S01]  /*3d90*/  HMMA.16816.F32 R104, R104, R28, RZ ;  /* 0x0000001c6868723c */ /* 0x000fe200000018ff */
[----:B------:R-:W-:Y:S01]  /*3da0*/  F2FP.F16.E4M3.UNPACK_B R28, R60.H1 ;  /* 0x0000003cff1c723e */ /* 0x000fe200030006ff */
[----:B------:R-:W-:Y:S01]  /*3db0*/  IMAD.MOV.U32 R109, RZ, RZ, R35 ;  /* 0x000000ffff6d7224 */ /* 0x000fe200078e0023 */
[----:B------:R-:W-:Y:S01]  /*3dc0*/  F2FP.F16.E4M3.UNPACK_B R29, R61.H1 ;  /* 0x0000003dff1d723e */ /* 0x000fe200030006ff */
[----:B------:R-:W-:Y:S02]  /*3dd0*/  IMAD.MOV.U32 R110, RZ, RZ, R37 ;  /* 0x000000ffff6e7224 */ /* 0x000fe400078e0025 */
[----:B------:R-:W-:Y:S02]  /*3de0*/  IMAD.MOV.U32 R111, RZ, RZ, R39 ;  /* 0x000000ffff6f7224 */ /* 0x000fe400078e0027 */
[----:B------:R-:W-:Y:S02]  /*3df0*/  IMAD.MOV.U32 R32, RZ, RZ, R33 ;  /* 0x000000ffff207224 */ /* 0x000fe400078e0021 */
[----:B------:R-:W-:-:S02]  /*3e00*/  IMAD.MOV.U32 R33, RZ, RZ, R35 ;  /* 0x000000ffff217224 */ /* 0x000fc400078e0023 */
[----:B------:R-:W-:Y:S01]  /*3e10*/  IMAD.MOV.U32 R34, RZ, RZ, R37 ;  /* 0x000000ffff227224 */ /* 0x000fe200078e0025 */
[----:B------:R-:W-:Y:S01]  /*3e20*/  HMMA.16816.F32 R64, R108, R28, R64 ;  /* 0x0000001c6c40723c */ /* 0x000fe20000001840 */
[----:B------:R-:W-:Y:S01]  /*3e30*/  IMAD.MOV.U32 R35, RZ, RZ, R39 ;  /* 0x000000ffff237224 */ /* 0x000fe200078e0027 */
[----:B------:R-:W-:Y:S02]  /*3e40*/  F2FP.F16.E4M3.UNPACK_B R28, R80.H1 ;  /* 0x00000050ff1c723e */ /* 0x000fe400030006ff */
[----:B------:R-:W-:Y:S01]  /*3e50*/  F2FP.F16.E4M3.UNPACK_B R29, R81.H1 ;  /* 0x00000051ff1d723e */ /* 0x000fe200030006ff */
[----:B------:R-:W-:Y:S02]  /*3e60*/  IMAD.MOV.U32 R38, RZ, RZ, R100 ;  /* 0x000000ffff267224 */ /* 0x000fe400078e0064 */
[----:B------:R-:W-:-:S04]  /*3e70*/  IMAD.MOV.U32 R39, RZ, RZ, R102 ;  /* 0x000000ffff277224 */ /* 0x000fc800078e0066 */
[----:B------:R-:W-:Y:S01]  /*3e80*/  HMMA.16816.F32 R32, R32, R28, R104 ;  /* 0x0000001c2020723c */ /* 0x000fe20000001868 */
[----:B------:R-:W-:Y:S01]  /*3e90*/  F2FP.F16.E4M3.UNPACK_B R28, R30 ;  /* 0x0000001eff1c723e */ /* 0x000fe200020006ff */
[----:B-1----:R-:W-:Y:S01]  /*3ea0*/  IMAD.MOV.U32 R36, RZ, RZ, R96 ;  /* 0x000000ffff247224 */ /* 0x002fe200078e0060 */
[----:B------:R-:W-:Y:S01]  /*3eb0*/  F2FP.F16.E4M3.UNPACK_B R29, R31 ;  /* 0x0000001fff1d723e */ /* 0x000fe200020006ff */
[----:B------:R-:W-:-:S07]  /*3ec0*/  IMAD.MOV.U32 R37, RZ, RZ, R98 ;  /* 0x000000ffff257224 */ /* 0x000fce00078e0062 */
[----:B------:R-:W-:Y:S01]  /*3ed0*/  HMMA.16816.F32 R68, R36, R28, R68 ;  /* 0x0000001c2444723c */ /* 0x000fe20000001844 */
[----:B------:R-:W-:Y:S02]  /*3ee0*/  F2FP.F16.E4M3.UNPACK_B R28, R42 ;  /* 0x0000002aff1c723e */ /* 0x000fe400020006ff */
[----:B------:R-:W-:-:S07]  /*3ef0*/  F2FP.F16.E4M3.UNPACK_B R29, R43 ;  /* 0x0000002bff1d723e */ /* 0x000fce00020006ff */
        /* <DEDUP_REMOVED lines=15> */
[C---:B------:R-:W-:Y:S01]  /*3ff0*/  HMMA.16816.F32 R64, R36.reuse, R28, R64 ;  /* 0x0000001c2440723c */ /* 0x040fe20000001840 */
[----:B------:R-:W-:Y:S02]  /*4000*/  F2FP.F16.E4M3.UNPACK_B R28, R82 ;  /* 0x00000052ff1c723e */ /* 0x000fe400020006ff */
[----:B------:R-:W-:Y:S02]  /*4010*/  F2FP.F16.E4M3.UNPACK_B R29, R83 ;  /* 0x00000053ff1d723e */ /* 0x000fe400020006ff */
[----:B------:R-:W-:Y:S01]  /*4020*/  F2FP.F16.E4M3.UNPACK_B R40, R30.H1 ;  /* 0x0000001eff28723e */ /* 0x000fe200030006ff */
[----:B------:R-:W-:Y:S01]  /*4030*/  IMAD.MOV.U32 R30, RZ, RZ, R101 ;  /* 0x000000ffff1e7224 */ /* 0x000fe200078e0065 */
[----:B------:R-:W-:Y:S01]  /*4040*/  F2FP.F16.E4M3.UNPACK_B R41, R31.H1 ;  /* 0x0000001fff29723e */ /* 0x000fe200030006ff */
[----:B------:R-:W-:Y:S02]  /*4050*/  IMAD.MOV.U32 R31, RZ, RZ, R103 ;  /* 0x000000ffff1f7224 */ /* 0x000fe400078e0067 */
[----:B------:R-:W-:Y:S01]  /*4060*/  HMMA.16816.F32 R32, R36, R28, R32 ;  /* 0x0000001c2420723c */ /* 0x000fe20000001820 */
[----:B------:R-:W-:Y:S01]  /*4070*/  IMAD.MOV.U32 R28, RZ, RZ, R97 ;  /* 0x000000ffff1c7224 */ /* 0x000fe200078e0061 */
[----:B------:R-:W-:Y:S01]  /*4080*/  F2FP.F16.E4M3.UNPACK_B R36, R42.H1 ;  /* 0x0000002aff24723e */ /* 0x000fe200030006ff */
[----:B------:R-:W-:Y:S01]  /*4090*/  IMAD.MOV.U32 R29, RZ, RZ, R99 ;  /* 0x000000ffff1d7224 */ /* 0x000fe200078e0063 */
[----:B------:R-:W-:Y:S01]  /*40a0*/  F2FP.F16.E4M3.UNPACK_B R37, R43.H1 ;  /* 0x0000002bff25723e */ /* 0x000fe200030006ff */
[----:B------:R-:W-:Y:S01]  /*40b0*/  IMAD.MOV.U32 R42, RZ, RZ, R101 ;  /* 0x000000ffff2a7224 */ /* 0x000fe200078e0065 */
[----:B------:R-:W-:Y:S01]  /*40c0*/  F2FP.F16.E4M3.UNPACK_B R38, R46.H1 ;  /* 0x0000002eff26723e */ /* 0x000fe200030006ff */
[----:B------:R-:W-:Y:S01]  /*40d0*/  IMAD.MOV.U32 R43, RZ, RZ, R103 ;  /* 0x000000ffff2b7224 */ /* 0x000fe200078e0067 */
[----:B------:R-:W-:-:S02]  /*40e0*/  F2FP.F16.E4M3.UNPACK_B R39, R47.H1 ;  /* 0x0000002fff27723e */ /* 0x000fc400030006ff */
[----:B------:R-:W-:Y:S01]  /*40f0*/  HMMA.16816.F32 R68, R28, R40, R68 ;  /* 0x000000281c44723c */ /* 0x000fe20000001844 */
[----:B------:R-:W-:Y:S01]  /*4100*/  F2FP.F16.E4M3.UNPACK_B R44, R54.H1 ;  /* 0x00000036ff2c723e */ /* 0x000fe200030006ff */
[----:B------:R-:W-:Y:S01]  /*4110*/  IMAD.MOV.U32 R40, RZ, RZ, R97 ;  /* 0x000000ffff287224 */ /* 0x000fe200078e0061 */
[----:B------:R-:W-:Y:S01]  /*4120*/  F2FP.F16.E4M3.UNPACK_B R45, R55.H1 ;  /* 0x00000037ff2d723e */ /* 0x000fe200030006ff */
[----:B------:R-:W-:-:S04]  /*4130*/  IMAD.MOV.U32 R41, RZ, RZ, R99 ;  /* 0x000000ffff297224 */ /* 0x000fc800078e0063 */
[----:B------:R-:W-:Y:S01]  /*4140*/  HMMA.16816.F32 R72, R28, R36, R72 ;  /* 0x000000241c48723c */ /* 0x000fe20000001848 */
[----:B------:R-:W-:Y:S02]  /*4150*/  F2FP.F16.E4M3.UNPACK_B R36, R50.H1 ;  /* 0x00000032ff24723e */ /* 0x000fe400030006ff */
[----:B------:R-:W-:Y:S02]  /*4160*/  F2FP.F16.E4M3.UNPACK_B R37, R51.H1 ;  /* 0x00000033ff25723e */ /* 0x000fe400030006ff */
[----:B------:R-:W-:-:S03]  /*4170*/  LOP3.LUT R3, R3, 0x40, RZ, 0x3c, !PT ;  /* 0x0000004003037812 */ /* 0x000fc600078e3cff */
[C---:B------:R-:W-:Y:S08]  /*4180*/  HMMA.16816.F32 R76, R28.reuse, R38, R76 ;  /* 0x000000261c4c723c */ /* 0x040ff0000000184c */
[----:B------:R-:W-:Y:S01]  /*4190*/  HMMA.16816.F32 R84, R28, R36, R84 ;  /* 0x000000241c54723c */ /* 0x000fe20000001854 */
[----:B------:R-:W0:Y:S04]  /*41a0*/  LDSM.16.M88.4 R28, [R3+UR7+0x10000] ;  /* 0x01000007031c783b */ /* 0x000e280008000200 */
[----:B------:R-:W1:Y:S03]  /*41b0*/  LDSM.16.MT88.4 R36, [R113+0x8000] ;  /* 0x008000007124783b */ /* 0x000e660000004200 */
[----:B------:R-:W-:Y:S01]  /*41c0*/  HMMA.16816.F32 R88, R40, R44, R88 ;  /* 0x0000002c2858723c */ /* 0x000fe20000001858 */
[----:B------:R-:W2:Y:S01]  /*41d0*/  LDSM.16.MT88.4 R40, [R113+0xa000] ;  /* 0x00a000007128783b */ /* 0x000ea20000004200 */
[----:B------:R-:W-:Y:S01]  /*41e0*/  F2FP.F16.E4M3.UNPACK_B R52, R58.H1 ;  /* 0x0000003aff34723e */ /* 0x000fe200030006ff */
[----:B------:R-:W-:Y:S01]  /*41f0*/  IMAD.MOV.U32 R48, RZ, RZ, R97 ;  /* 0x000000ffff307224 */ /* 0x000fe200078e0061 */
[----:B------:R-:W-:Y:S01]  /*4200*/  F2FP.F16.E4M3.UNPACK_B R53, R59.H1 ;  /* 0x0000003bff35723e */ /* 0x000fe200030006ff */
[----:B------:R-:W-:Y:S01]  /*4210*/  IMAD.MOV.U32 R49, RZ, RZ, R99 ;  /* 0x000000ffff317224 */ /* 0x000fe200078e0063 */
[----:B------:R-:W-:Y:S01]  /*4220*/  F2FP.F16.E4M3.UNPACK_B R54, R62.H1 ;  /* 0x0000003eff36723e */ /* 0x000fe200030006ff */
[----:B------:R-:W-:Y:S01]  /*4230*/  IMAD.MOV.U32 R50, RZ, RZ, R101 ;  /* 0x000000ffff327224 */ /* 0x000fe200078e0065 */
[----:B------:R-:W-:Y:S01]  /*4240*/  F2FP.F16.E4M3.UNPACK_B R55, R63.H1 ;  /* 0x0000003fff37723e */ /* 0x000fe200030006ff */
[----:B------:R-:W-:Y:S01]  /*4250*/  IMAD.MOV.U32 R51, RZ, RZ, R103 ;  /* 0x000000ffff337224 */ /* 0x000fe200078e0067 */
[----:B------:R-:W3:Y:S01]  /*4260*/  LDSM.16.M88.4 R44, [R3+UR7+0x10400] ;  /* 0x01040007032c783b */ /* 0x000ee20008000200 */
[----:B------:R-:W-:-:S02]  /*4270*/  IMAD.MOV.U32 R56, RZ, RZ, R97 ;  /* 0x000000ffff387224 */ /* 0x000fc400078e0061 */
[----:B------:R-:W-:Y:S02]  /*4280*/  IMAD.MOV.U32 R57, RZ, RZ, R99 ;  /* 0x000000ffff397224 */ /* 0x000fe400078e0063 */
[----:B------:R-:W-:Y:S01]  /*4290*/  IMAD.MOV.U32 R58, RZ, RZ, R101 ;  /* 0x000000ffff3a7224 */ /* 0x000fe200078e0065 */
[----:B------:R-:W-:Y:S01]  /*42a0*/  HMMA.16816.F32 R92, R48, R52, R92 ;  /* 0x00000034305c723c */ /* 0x000fe2000000185c */
[----:B------:R-:W-:Y:S01]  /*42b0*/  F2FP.F16.E4M3.UNPACK_B R52, R82.H1 ;  /* 0x00000052ff34723e */ /* 0x000fe200030006ff */
[----:B------:R-:W-:Y:S01]  /*42c0*/  IMAD.MOV.U32 R59, RZ, RZ, R103 ;  /* 0x000000ffff3b7224 */ /* 0x000fe200078e0067 */
[----:B------:R-:W-:-:S05]  /*42d0*/  F2FP.F16.E4M3.UNPACK_B R53, R83.H1 ;  /* 0x00000053ff35723e */ /* 0x000fca00030006ff */
[----:B------:R-:W-:Y:S01]  /*42e0*/  HMMA.16816.F32 R64, R48, R54, R64 ;  /* 0x000000363040723c */ /* 0x000fe20000001840 */
[----:B------:R-:W4:Y:S07]  /*42f0*/  LDSM.16.M88.4 R48, [R3+UR7+0x10800] ;  /* 0x010800070330783b */ /* 0x000f2e0008000200 */
[----:B------:R-:W-:Y:S01]  /*4300*/  HMMA.16816.F32 R52, R56, R52, R32 ;  /* 0x000000343834723c */ /* 0x000fe20000001820 */
[----:B------:R-:W4:Y:S01]  /*4310*/  LDSM.16.M88.4 R32, [R3+UR7+0x10c00] ;  /* 0x010c00070320783b */ /* 0x000f220008000200 */
[----:B0-----:R-:W-:-:S02]  /*4320*/  F2FP.F16.E4M3.UNPACK_B R60, R28 ;  /* 0x0000001cff3c723e */ /* 0x001fc400020006ff */
[----:B------:R-:W-:Y:S01]  /*4330*/  F2FP.F16.E4M3.UNPACK_B R61, R29 ;  /* 0x0000001dff3d723e */ /* 0x000fe200020006ff */
[----:B-1----:R-:W-:Y:S02]  /*4340*/  IMAD.MOV.U32 R56, RZ, RZ, R36 ;  /* 0x000000ffff387224 */ /* 0x002fe400078e0024 */
[----:B------:R-:W-:Y:S02]  /*4350*/  IMAD.MOV.U32 R57, RZ, RZ, R38 ;  /* 0x000000ffff397224 */ /* 0x000fe400078e0026 */
[----:B--2---:R-:W-:Y:S02]  /*4360*/  IMAD.MOV.U32 R58, RZ, RZ, R40 ;  /* 0x000000ffff3a7224 */ /* 0x004fe400078e0028 */
[----:B------:R-:W-:-:S07]  /*4370*/  IMAD.MOV.U32 R59, RZ, RZ, R42 ;  /* 0x000000ffff3b7224 */ /* 0x000fce00078e002a */
[----:B------:R-:W-:Y:S01]  /*4380*/  HMMA.16816.F32 R68, R56, R60, R68 ;  /* 0x0000003c3844723c */ /* 0x000fe20000001844 */
[----:B------:R-:W0:Y:S01]  /*4390*/  LDSM.16.M88.4 R56, [R3+UR7+0x11000] ;  /* 0x011000070338783b */ /* 0x000e220008000200 */
[----:B---3--:R-:W-:Y:S01]  /*43a0*/  F2FP.F16.E4M3.UNPACK_B R80, R44 ;  /* 0x0000002cff50723e */ /* 0x008fe200020006ff */
[----:B------:R-:W-:Y:S01]  /*43b0*/  IMAD.MOV.U32 R60, RZ, RZ, R36 ;  /* 0x000000ffff3c7224 */ /* 0x000fe200078e0024 */
[----:B------:R-:W-:Y:S01]  /*43c0*/  F2FP.F16.E4M3.UNPACK_B R81, R45 ;  /* 0x0000002dff51723e */ /* 0x000fe200020006ff */
[----:B------:R-:W-:Y:S02]  /*43d0*/  IMAD.MOV.U32 R61, RZ, RZ, R38 ;  /* 0x000000ffff3d7224 */ /* 0x000fe400078e0026 */
[----:B------:R-:W-:Y:S02]  /*43e0*/  IMAD.MOV.U32 R62, RZ, RZ, R40 ;  /* 0x000000ffff3e7224 */ /* 0x000fe400078e0028 */
[----:B------:R-:W-:-:S07]  /*43f0*/  IMAD.MOV.U32 R63, RZ, RZ, R42 ;  /* 0x000000ffff3f7224 */ /* 0x000fce00078e002a */
[C---:B------:R-:W-:Y:S01]  /*4400*/  HMMA.16816.F32 R72, R60.reuse, R80, R72 ;  /* 0x000000503c48723c */ /* 0x040fe20000001848 */
[----:B----4-:R-:W-:Y:S02]  /*4410*/  F2FP.F16.E4M3.UNPACK_B R80, R48 ;  /* 0x00000030ff50723e */ /* 0x010fe400020006ff */
[----:B------:R-:W-:Y:S01]  /*4420*/  F2FP.F16.E4M3.UNPACK_B R81, R49 ;  /* 0x00000031ff51723e */ /* 0x000fe200020006ff */
[----:B------:R-:W-:Y:S02]  /*4430*/  IMAD.MOV.U32 R82, RZ, RZ, R40 ;  /* 0x000000ffff527224 */ /* 0x000fe400078e0028 */
[----:B------:R-:W-:Y:S01]  /*4440*/  IMAD.MOV.U32 R83, RZ, RZ, R42 ;  /* 0x000000ffff537224 */ /* 0x000fe200078e002a */
[----:B------:R-:W-:Y:S02]  /*4450*/  F2FP.F16.E4M3.UNPACK_B R96, R32 ;  /* 0x00000020ff60723e */ /* 0x000fe400020006ff */
[----:B------:R-:W-:Y:S01]  /*4460*/  F2FP.F16.E4M3.UNPACK_B R97, R33 ;  /* 0x00000021ff61723e */ /* 0x000fe200020006ff */
[----:B------:R-:W-:Y:S01]  /*4470*/  HMMA.16816.F32 R76, R60, R80, R76 ;  /* 0x000000503c4c723c */ /* 0x000fe2000000184c */
[----:B------:R-:W1:Y:S01]  /*4480*/  LDSM.16.M88.4 R60, [R3+UR7+0x11400] ;  /* 0x01140007033c783b */ /* 0x000e620008000200 */
[----:B------:R-:W-:-:S02]  /*4490*/  IMAD.MOV.U32 R80, RZ, RZ, R36 ;  /* 0x000000ffff507224 */ /* 0x000fc400078e0024 */
[----:B------:R-:W-:Y:S02]  /*44a0*/  IMAD.MOV.U32 R81, RZ, RZ, R38 ;  /* 0x000000ffff517224 */ /* 0x000fe400078e0026 */
[----:B------:R-:W-:Y:S02]  /*44b0*/  IMAD.MOV.U32 R98, RZ, RZ, R40 ;  /* 0x000000ffff627224 */ /* 0x000fe400078e0028 */
[----:B------:R-:W-:-:S03]  /*44c0*/  IMAD.MOV.U32 R99, RZ, RZ, R42 ;  /* 0x000000ffff637224 */ /* 0x000fc600078e002a */
[----:B------:R-:W-:Y:S01]  /*44d0*/  HMMA.16816.F32 R84, R80, R96, R84 ;  /* 0x000000605054723c */ /* 0x000fe20000001854 */
[----:B------:R-:W2:Y:S01]  /*44e0*/  LDSM.16.M88.4 R80, [R3+UR7+0x11800] ;  /* 0x011800070350783b */ /* 0x000ea20008000200 */
[----:B------:R-:W-:Y:S01]  /*44f0*/  IMAD.MOV.U32 R96, RZ, RZ, R36 ;  /* 0x000000ffff607224 */ /* 0x000fe200078e0024 */
[----:B0-----:R-:W-:Y:S01]  /*4500*/  F2FP.F16.E4M3.UNPACK_B R100, R56 ;  /* 0x00000038ff64723e */ /* 0x001fe200020006ff */
[----:B------:R-:W-:Y:S01]  /*4510*/  IMAD.MOV.U32 R97, RZ, RZ, R38 ;  /* 0x000000ffff617224 */ /* 0x000fe200078e0026 */
[----:B------:R-:W-:-:S07]  /*4520*/  F2FP.F16.E4M3.UNPACK_B R101, R57 ;  /* 0x00000039ff65723e */ /* 0x000fce00020006ff */
[----:B------:R-:W-:Y:S01]  /*4530*/  HMMA.16816.F32 R88, R96, R100, R88 ;  /* 0x000000646058723c */ /* 0x000fe20000001858 */
[----:B------:R-:W0:Y:S01]  /*4540*/  LDSM.16.M88.4 R96, [R3+UR7+0x11c00] ;  /* 0x011c00070360783b */ /* 0x000e220008000200 */
[----:B------:R-:W-:Y:S02]  /*4550*/  IMAD.MOV.U32 R100, RZ, RZ, R36 ;  /* 0x000000ffff647224 */ /* 0x000fe400078e0024 */
[----:B------:R-:W-:Y:S02]  /*4560*/  IMAD.MOV.U32 R101, RZ, RZ, R38 ;  /* 0x000000ffff657224 */ /* 0x000fe400078e0026 */
[----:B------:R-:W-:Y:S02]  /*4570*/  IMAD.MOV.U32 R102, RZ, RZ, R40 ;  /* 0x000000ffff667224 */ /* 0x000fe400078e0028 */
[----:B------:R-:W-:Y:S01]  /*4580*/  IMAD.MOV.U32 R103, RZ, RZ, R42 ;  /* 0x000000ffff677224 */ /* 0x000fe200078e002a */
[----:B-1----:R-:W-:Y:S02]  /*4590*/  F2FP.F16.E4M3.UNPACK_B R104, R60 ;  /* 0x0000003cff68723e */ /* 0x002fe400020006ff */
[----:B------:R-:W-:-:S07]  /*45a0*/  F2FP.F16.E4M3.UNPACK_B R105, R61 ;  /* 0x0000003dff69723e */ /* 0x000fce00020006ff */
[----:B------:R-:W-:Y:S01]  /*45b0*/  HMMA.16816.F32 R92, R100, R104, R92 ;  /* 0x00000068645c723c */ /* 0x000fe2000000185c */
[----:B--2---:R-:W-:Y:S02]  /*45c0*/  F2FP.F16.E4M3.UNPACK_B R104, R80 ;  /* 0x00000050ff68723e */ /* 0x004fe400020006ff */
[----:B------:R-:W-:-:S07]  /*45d0*/  F2FP.F16.E4M3.UNPACK_B R105, R81 ;  /* 0x00000051ff69723e */ /* 0x000fce00020006ff */
[----:B------:R-:W-:Y:S01]  /*45e0*/  HMMA.16816.F32 R64, R100, R104, R64 ;  /* 0x000000686440723c */ /* 0x000fe20000001840 */
[----:B0-----:R-:W-:Y:S02]  /*45f0*/  F2FP.F16.E4M3.UNPACK_B R104, R96 ;  /* 0x00000060ff68723e */ /* 0x001fe400020006ff */
[----:B------:R-:W-:Y:S02]  /*4600*/  F2FP.F16.E4M3.UNPACK_B R105, R97 ;  /* 0x00000061ff69723e */ /* 0x000fe400020006ff */
[----:B------:R-:W-:Y:S02]  /*4610*/  F2FP.F16.E4M3.UNPACK_B R28, R28.H1 ;  /* 0x0000001cff1c723e */ /* 0x000fe400030006ff */
[----:B------:R-:W-:-:S03]  /*4620*/  F2FP.F16.E4M3.UNPACK_B R29, R29.H1 ;  /* 0x0000001dff1d723e */ /* 0x000fc600030006ff */
[----:B------:R-:W-:Y:S01]  /*4630*/  HMMA.16816.F32 R52, R100, R104, R52 ;  /* 0x000000686434723c */ /* 0x000fe20000001834 */
[----:B------:R-:W-:Y:S01]  /*4640*/  IMAD.MOV.U32 R100, RZ, RZ, R37 ;  /* 0x000000ffff647224 */ /* 0x000fe200078e0025 */
[----:B------:R-:W0:Y:S01]  /*4650*/  LDSM.16.MT88.4 R104, [R113+0xe000] ;  /* 0x00e000007168783b */ /* 0x000e220000004200 */
[----:B------:R-:W-:Y:S02]  /*4660*/  IMAD.MOV.U32 R101, RZ, RZ, R39 ;  /* 0x000000ffff657224 */ /* 0x000fe400078e0027 */
[----:B------:R-:W-:Y:S02]  /*4670*/  IMAD.MOV.U32 R102, RZ, RZ, R41 ;  /* 0x000000ffff667224 */ /* 0x000fe400078e0029 */
[----:B------:R-:W-:-:S07]  /*4680*/  IMAD.MOV.U32 R103, RZ, RZ, R43 ;  /* 0x000000ffff677224 */ /* 0x000fce00078e002b */
[----:B------:R-:W-:Y:S01]  /*4690*/  HMMA.16816.F32 R68, R100, R28, R68 ;  /* 0x0000001c6444723c */ /* 0x000fe20000001844 */
[----:B------:R-:W-:Y:S02]  /*46a0*/  F2FP.F16.E4M3.UNPACK_B R28, R44.H1 ;  /* 0x0000002cff1c723e */ /* 0x000fe400030006ff */
[----:B------:R-:W-:-:S07]  /*46b0*/  F2FP.F16.E4M3.UNPACK_B R29, R45.H1 ;  /* 0x0000002dff1d723e */ /* 0x000fce00030006ff */
[C---:B------:R-:W-:Y:S01]  /*46c0*/  HMMA.16816.F32 R72, R100.reuse, R28, R72 ;  /* 0x0000001c6448723c */ /* 0x040fe20000001848 */
[----:B------:R-:W-:Y:S02]  /*46d0*/  F2FP.F16.E4M3.UNPACK_B R28, R48.H1 ;  /* 0x00000030ff1c723e */ /* 0x000fe400030006ff */
[----:B------:R-:W-:Y:S01]  /*46e0*/  F2FP.F16.E4M3.UNPACK_B R29, R49.H1 ;  /* 0x00000031ff1d723e */ /* 0x000fe200030006ff */
[----:B------:R-:W-:Y:S02]  /*46f0*/  IMAD.MOV.U32 R108, RZ, RZ, R37 ;  /* 0x000000ffff6c7224 */ /* 0x000fe400078e0025 */
[----:B------:R-:W-:Y:S02]  /*4700*/  IMAD.MOV.U32 R109, RZ, RZ, R39 ;  /* 0x000000ffff6d7224 */ /* 0x000fe400078e0027 */
[----:B------:R-:W-:Y:S02]  /*4710*/  IMAD.MOV.U32 R110, RZ, RZ, R41 ;  /* 0x000000ffff6e7224 */ /* 0x000fe400078e0029 */
[----:B------:R-:W-:Y:S01]  /*4720*/  IMAD.MOV.U32 R111, RZ, RZ, R43 ;  /* 0x000000ffff6f7224 */ /* 0x000fe200078e002b */
[----:B------:R-:W-:Y:S01]  /*4730*/  HMMA.16816.F32 R76, R100, R28, R76 ;  /* 0x0000001c644c723c */ /* 0x000fe2000000184c */
[----:B------:R-:W-:Y:S01]  /*4740*/  F2FP.F16.E4M3.UNPACK_B R28, R32.H1 ;  /* 0x00000020ff1c723e */ /* 0x000fe200030006ff */
[----:B------:R-:W-:Y:S01]  /*4750*/  IMAD.MOV.U32 R36, RZ, RZ, R37 ;  /* 0x000000ffff247224 */ /* 0x000fe200078e0025 */
[----:B------:R-:W-:Y:S01]  /*4760*/  F2FP.F16.E4M3.UNPACK_B R29, R33.H1 ;  /* 0x00000021ff1d723e */ /* 0x000fe200030006ff */
[----:B------:R-:W-:-:S02]  /*4770*/  IMAD.MOV.U32 R38, RZ, RZ, R41 ;  /* 0x000000ffff267224 */ /* 0x000fc400078e0029 */
[----:B0-----:R-:W-:Y:S01]  /*4780*/  IMAD.MOV.U32 R42, RZ, RZ, R104 ;  /* 0x000000ffff2a7224 */ /* 0x001fe200078e0068 */
[----:B------:R-:W-:Y:S02]  /*4790*/  F2FP.F16.E4M3.UNPACK_B R44, R30.H1 ;  /* 0x0000001eff2c723e */ /* 0x000fe400030006ff */
[----:B------:R-:W-:Y:S01]  /*47a0*/  LOP3.LUT R117, R0, 0x8, RZ, 0xfc, !PT ;  /* 0x0000000800757812 */ /* 0x000fe200078efcff */
[C---:B------:R-:W-:Y:S01]  /*47b0*/  HMMA.16816.F32 R84, R100.reuse, R28, R84 ;  /* 0x0000001c6454723c */ /* 0x040fe20000001854 */
[----:B------:R-:W-:Y:S01]  /*47c0*/  F2FP.F16.E4M3.UNPACK_B R28, R56.H1 ;  /* 0x00000038ff1c723e */ /* 0x000fe200030006ff */
[----:B------:R-:W-:Y:S01]  /*47d0*/  USHF.R.S32.HI UR9, URZ, 0x1f, UR4 ;  /* 0x0000001fff097899 */ /* 0x000fe20008011404 */
[----:B------:R-:W-:Y:S01]  /*47e0*/  F2FP.F16.E4M3.UNPACK_B R29, R57.H1 ;  /* 0x00000039ff1d723e */ /* 0x000fe200030006ff */
[----:B------:R-:W-:Y:S01]  /*47f0*/  IMAD.MOV.U32 R37, RZ, RZ, R39 ;  /* 0x000000ffff257224 */ /* 0x000fe200078e0027 */
[----:B------:R-:W2:Y:S04]  /*4800*/  LDL R57, [R1+0x190] ;  /* 0x0001900001397983 */ /* 0x000ea80000100800 */
[----:B------:R-:W3:Y:S01]  /*4810*/  LDL R56, [R1+0x17c] ;  /* 0x00017c0001387983 */ /* 0x000ee20000100800 */
[----:B------:R-:W-:Y:S01]  /*4820*/  HMMA.16816.F32 R88, R100, R28, R88 ;  /* 0x0000001c6458723c */ /* 0x000fe20000001858 */
[----:B------:R-:W-:-:S02]  /*4830*/  F2FP.F16.E4M3.UNPACK_B R28, R60.H1 ;  /* 0x0000003cff1c723e */ /* 0x000fc400030006ff */
[----:B------:R-:W-:Y:S01]  /*4840*/  F2FP.F16.E4M3.UNPACK_B R29, R61.H1 ;  /* 0x0000003dff1d723e */ /* 0x000fe200030006ff */
[----:B------:R-:W-:Y:S01]  /*4850*/  IMAD.MOV.U32 R39, RZ, RZ, R43 ;  /* 0x000000ffff277224 */ /* 0x000fe200078e002b */
[----:B------:R-:W4:Y:S04]  /*4860*/  LDL R61, [R1+0x198] ;  /* 0x00019800013d7983 */ /* 0x000f280000100800 */
[----:B------:R-:W2:Y:S01]  /*4870*/  LDL R60, [R1+0x184] ;  /* 0x00018400013c7983 */ /* 0x000ea20000100800 */
[C---:B------:R-:W-:Y:S01]  /*4880*/  HMMA.16816.F32 R92, R108.reuse, R28, R92 ;  /* 0x0000001c6c5c723c */ /* 0x040fe2000000185c */
[----:B------:R-:W-:Y:S02]  /*4890*/  F2FP.F16.E4M3.UNPACK_B R28, R80.H1 ;  /* 0x00000050ff1c723e */ /* 0x000fe400030006ff */
[----:B------:R-:W-:Y:S01]  /*48a0*/  F2FP.F16.E4M3.UNPACK_B R29, R81.H1 ;  /* 0x00000051ff1d723e */ /* 0x000fe200030006ff */
[----:B------:R-:W2:Y:S04]  /*48b0*/  LDL R80, [R1+0x178] ;  /* 0x0001780001507983 */ /* 0x000ea80000100800 */
[----:B------:R-:W3:Y:S02]  /*48c0*/  LDL R81, [R1+0x170] ;  /* 0x0001700001517983 */ /* 0x000ee40000100800 */
[----:B------:R-:W-:Y:S01]  /*48d0*/  HMMA.16816.F32 R64, R108, R28, R64 ;  /* 0x0000001c6c40723c */ /* 0x000fe20000001840 */
[----:B------:R-:W-:Y:S01]  /*48e0*/  F2FP.F16.E4M3.UNPACK_B R28, R96.H1 ;  /* 0x00000060ff1c723e */ /* 0x000fe200030006ff */
[----:B------:R-:W0:Y:S01]  /*48f0*/  LDSM.16.MT88.4 R100, [R113+0xc000] ;  /* 0x00c000007164783b */ /* 0x000e220000004200 */
[----:B------:R-:W-:-:S03]  /*4900*/  F2FP.F16.E4M3.UNPACK_B R29, R97.H1 ;  /* 0x00000061ff1d723e */ /* 0x000fc600030006ff */
[----:B------:R-:W4:Y:S04]  /*4910*/  LDL R96, [R1+0x194] ;  /* 0x0001940001607983 */ /* 0x000f280000100800 */
[----:B------:R-:W-:Y:S01]  /*4920*/  HMMA.16816.F32 R36, R36, R28, R52 ;  /* 0x0000001c2424723c */ /* 0x000fe20000001834 */
[----:B------:R-:W4:Y:S04]  /*4930*/  LDL R54, [R1+0x16c] ;  /* 0x00016c0001367983 */ /* 0x000f280000100800 */
[----:B------:R-:W4:Y:S04]  /*4940*/  LDL R53, [R1+0x188] ;  /* 0x0001880001357983 */ /* 0x000f280000100800 */
[----:B------:R-:W4:Y:S04]  /*4950*/  LDL R52, [R1+0x174] ;  /* 0x0001740001347983 */ /* 0x000f280000100800 */
[----:B------:R-:W4:Y:S01]  /*4960*/  LDL R55, [R1+0x180] ;  /* 0x0001800001377983 */ /* 0x000f220000100800 */
[----:B------:R-:W-:Y:S01]  /*4970*/  F2FP.F16.E4M3.UNPACK_B R28, R30 ;  /* 0x0000001eff1c723e */ /* 0x000fe200020006ff */
[----:B------:R-:W-:Y:S01]  /*4980*/  IMAD.MOV.U32 R43, RZ, RZ, R106 ;  /* 0x000000ffff2b7224 */ /* 0x000fe200078e006a */
[-C--:B------:R-:W-:Y:S01]  /*4990*/  F2FP.F16.E4M3.UNPACK_B R29, R31.reuse ;  /* 0x0000001fff1d723e */ /* 0x080fe200020006ff */
[----:B------:R-:W4:Y:S01]  /*49a0*/  LDL R49, [R1+0x18c] ;  /* 0x00018c0001317983 */ /* 0x000f220000100800 */
[----:B------:R-:W-:-:S02]  /*49b0*/  F2FP.F16.E4M3.UNPACK_B R45, R31.H1 ;  /* 0x0000001fff2d723e */ /* 0x000fc400030006ff */
[----:B------:R-:W-:Y:S01]  /*49c0*/  F2FP.F16.E4M3.UNPACK_B R32, R46.H1 ;  /* 0x0000002eff20723e */ /* 0x000fe200030006ff */
[----:B------:R-:W4:Y:S01]  /*49d0*/  LDL R48, [R1+0x1a8] ;  /* 0x0001a80001307983 */ /* 0x000f220000100800 */
[----:B------:R-:W-:Y:S02]  /*49e0*/  F2FP.F16.E4M3.UNPACK_B R33, R47.H1 ;  /* 0x0000002fff21723e */ /* 0x000fe400030006ff */
[----:B------:R-:W-:Y:S01]  /*49f0*/  LOP3.LUT R3, R112, 0x6, RZ, 0xc0, !PT ;  /* 0x0000000670037812 */ /* 0x000fe200078ec0ff */
[----:B------:R-:W4:Y:S04]  /*4a00*/  LDL R109, [R1+0x1d4] ;  /* 0x0001d400016d7983 */ /* 0x000f280000100800 */
[----:B------:R-:W4:Y:S01]  /*4a10*/  LDL R108, [R1+0x1e8] ;  /* 0x0001e800016c7983 */ /* 0x000f220000100800 */
[----:B0-----:R-:W-:-:S03]  /*4a20*/  IMAD.MOV.U32 R40, RZ, RZ, R100 ;  /* 0x000000ffff287224 */ /* 0x001fc600078e0064 */
[----:B------:R-:W4:Y:S01]  /*4a30*/  LDL R97, [R1+0x1cc] ;  /* 0x0001cc0001617983 */ /* 0x000f220000100800 */
[----:B------:R-:W-:-:S03]  /*4a40*/  IMAD.MOV.U32 R41, RZ, RZ, R102 ;  /* 0x000000ffff297224 */ /* 0x000fc600078e0066 */
[----:B------:R-:W4:Y:S04]  /*4a50*/  LDL R110, [R1+0x1dc] ;  /* 0x0001dc00016e7983 */ /* 0x000f280000100800 */
[C---:B------:R-:W-:Y:S01]  /*4a60*/  HMMA.16816.F32 R68, R40.reuse, R28, R68 ;  /* 0x0000001c2844723c */ /* 0x040fe20000001844 */
[----:B------:R-:W-:Y:S02]  /*4a70*/  F2FP.F16.E4M3.UNPACK_B R28, R46 ;  /* 0x0000002eff1c723e */ /* 0x000fe400020006ff */
[----:B------:R-:W-:Y:S01]  /*4a80*/  F2FP.F16.E4M3.UNPACK_B R29, R47 ;  /* 0x0000002fff1d723e */ /* 0x000fe200020006ff */
[----:B------:R-:W-:Y:S02]  /*4a90*/  IMAD.MOV.U32 R30, RZ, RZ, R105 ;  /* 0x000000ffff1e7224 */ /* 0x000fe400078e0069 */
[----:B------:R-:W-:Y:S01]  /*4aa0*/  IMAD.MOV.U32 R31, RZ, RZ, R107 ;  /* 0x000000ffff1f7224 */ /* 0x000fe200078e006b */
[----:B------:R-:W-:Y:S01]  /*4ab0*/  IADD3 R3, P1, PT, R3, UR5, RZ ;  /* 0x0000000503037c10 */ /* 0x000fe2000ff3e0ff */
[----:B------:R-:W4:Y:S02]  /*4ac0*/  LDL R46, [R1+0x1a0] ;  /* 0x0001a000012e7983 */ /* 0x000f240000100800 */
[----:B------:R-:W-:Y:S01]  /*4ad0*/  HMMA.16816.F32 R72, R40, R28, R72 ;  /* 0x0000001c2848723c */ /* 0x000fe20000001848 */
[----:B------:R-:W-:-:S02]  /*4ae0*/  F2FP.F16.E4M3.UNPACK_B R28, R50 ;  /* 0x00000032ff1c723e */ /* 0x000fc400020006ff */
        /* <DEDUP_REMOVED lines=17> */
[----:B------:R-:W-:Y:S02]  /*4c00*/  IMAD.MOV.U32 R28, RZ, RZ, R101 ;  /* 0x000000ffff1c7224 */ /* 0x000fe400078e0065 */
[----:B------:R-:W-:-:S07]  /*4c10*/  IMAD.MOV.U32 R29, RZ, RZ, R103 ;  /* 0x000000ffff1d7224 */ /* 0x000fce00078e0067 */
[C---:B------:R-:W-:Y:S08]  /*4c20*/  HMMA.16816.F32 R72, R28.reuse, R32, R72 ;  /* 0x000000201c48723c */ /* 0x040ff00000001848 */
[----:B------:R-:W-:Y:S01]  /*4c30*/  HMMA.16816.F32 R68, R28, R44, R68 ;  /* 0x0000002c1c44723c */ /* 0x000fe20000001844 */
[----:B------:R-:W-:-:S04]  /*4c40*/  IADD3 R28, P3, PT, R3, 0x9, RZ ;  /* 0x00000009031c7810 */ /* 0x000fc80007f7e0ff */
[C---:B------:R-:W-:Y:S02]  /*4c50*/  ISETP.GT.U32.AND P0, PT, R28.reuse, R0, PT ;  /* 0x000000001c00720c */ /* 0x040fe40003f04070 */
[----:B------:R-:W-:Y:S01]  /*4c60*/  ISETP.GT.U32.AND P2, PT, R28, R117, PT ;  /* 0x000000751c00720c */ /* 0x000fe20003f44070 */
[----:B------:R-:W-:Y:S01]  /*4c70*/  IMAD.X R28, RZ, RZ, UR6, P1 ;  /* 0x00000006ff1c7e24 */ /* 0x000fe200088e06ff */
[----:B------:R-:W-:Y:S01]  /*4c80*/  F2FP.F16.E4M3.UNPACK_B R44, R50.H1 ;  /* 0x00000032ff2c723e */ /* 0x000fe200030006ff */
[----:B------:R-:W-:Y:S01]  /*4c90*/  IMAD.MOV.U32 R40, RZ, RZ, R101 ;  /* 0x000000ffff287224 */ /* 0x000fe200078e0065 */
[----:B------:R-:W-:Y:S01]  /*4ca0*/  F2FP.F16.E4M3.UNPACK_B R45, R51.H1 ;  /* 0x00000033ff2d723e */ /* 0x000fe200030006ff */
[----:B------:R-:W-:Y:S02]  /*4cb0*/  IMAD.MOV.U32 R41, RZ, RZ, R103 ;  /* 0x000000ffff297224 */ /* 0x000fe400078e0067 */
[----:B------:R-:W-:Y:S02]  /*4cc0*/  IMAD.MOV.U32 R42, RZ, RZ, R105 ;  /* 0x000000ffff2a7224 */ /* 0x000fe400078e0069 */
[----:B------:R-:W-:-:S02]  /*4cd0*/  IMAD.MOV.U32 R43, RZ, RZ, R107 ;  /* 0x000000ffff2b7224 */ /* 0x000fc400078e006b */
[----:B------:R-:W-:Y:S01]  /*4ce0*/  FMUL R73, R73, UR10 ;  /* 0x0000000a49497c20 */ /* 0x000fe20008400000 */
[--C-:B------:R-:W-:Y:S01]  /*4cf0*/  IMAD.X R29, RZ, RZ, R28.reuse, P3 ;  /* 0x000000ffff1d7224 */ /* 0x100fe200018e061c */
[----:B------:R-:W-:Y:S01]  /*4d00*/  F2FP.F16.E4M3.UNPACK_B R30, R34.H1 ;  /* 0x00000022ff1e723e */ /* 0x000fe200030006ff */
[----:B------:R-:W-:Y:S01]  /*4d10*/  IMAD.MOV.U32 R32, RZ, RZ, R101 ;  /* 0x000000ffff207224 */ /* 0x000fe200078e0065 */
[----:B------:R-:W-:Y:S01]  /*4d20*/  F2FP.F16.E4M3.UNPACK_B R31, R35.H1 ;  /* 0x00000023ff1f723e */ /* 0x000fe200030006ff */
[----:B------:R-:W-:Y:S01]  /*4d30*/  IMAD.MOV.U32 R33, RZ, RZ, R103 ;  /* 0x000000ffff217224 */ /* 0x000fe200078e0067 */
[----:B------:R-:W-:Y:S01]  /*4d40*/  ISETP.GT.U32.AND.EX P0, PT, R29, RZ, PT, P0 ;  /* 0x000000ff1d00720c */ /* 0x000fe20003f04100 */
[----:B------:R-:W-:Y:S01]  /*4d50*/  IMAD.MOV.U32 R34, RZ, RZ, R105 ;  /* 0x000000ffff227224 */ /* 0x000fe200078e0069 */
[----:B------:R-:W-:Y:S01]  /*4d60*/  HMMA.16816.F32 R76, R40, R44, R76 ;  /* 0x0000002c284c723c */ /* 0x000fe2000000184c */
[----:B------:R-:W-:Y:S01]  /*4d70*/  IMAD.MOV.U32 R35, RZ, RZ, R107 ;  /* 0x000000ffff237224 */ /* 0x000fe200078e006b */
[----:B------:R-:W-:Y:S01]  /*4d80*/  IADD3 R40, P4, PT, R3, 0x10, RZ ;  /* 0x0000001003287810 */ /* 0x000fe20007f9e0ff */
[----:B------:R-:W4:Y:S01]  /*4d90*/  LDL R51, [R1+0x19c] ;  /* 0x00019c0001337983 */ /* 0x000f220000100800 */
[----:B------:R-:W-:Y:S01]  /*4da0*/  ISETP.GT.U32.AND.EX P2, PT, R29, RZ, PT, P2 ;  /* 0x000000ff1d00720c */ /* 0x000fe20003f44120 */
[----:B------:R-:W-:Y:S01]  /*4db0*/  FMUL R29, R75, UR10 ;  /* 0x0000000a4b1d7c20 */ /* 0x000fe20008400000 */
[----:B------:R-:W-:Y:S01]  /*4dc0*/  FSEL R73, R73, -INF , !P0 ;  /* 0xff80000049497808 */ /* 0x000fe20004000000 */
[----:B------:R-:W4:Y:S01]  /*4dd0*/  LDL R50, [R1+0x1b0] ;  /* 0x0001b00001327983 */ /* 0x000f220000100800 */
[----:B------:R-:W-:Y:S01]  /*4de0*/  IADD3 R47, P0, PT, R3, 0x11, RZ ;  /* 0x00000011032f7810 */ /* 0x000fe20007f1e0ff */
[----:B------:R-:W-:Y:S01]  /*4df0*/  HMMA.16816.F32 R84, R32, R30, R84 ;  /* 0x0000001e2054723c */ /* 0x000fe20000001854 */
[----:B------:R-:W-:Y:S01]  /*4e00*/  IMAD.X R102, RZ, RZ, R28, P4 ;  /* 0x000000ffff667224 */ /* 0x000fe200020e061c */
[----:B------:R-:W-:-:S02]  /*4e10*/  FSEL R29, R29, -INF , !P2 ;  /* 0xff8000001d1d7808 */ /* 0x000fc40005000000 */
[----:B------:R-:W-:Y:S01]  /*4e20*/  IADD3 R100, P2, PT, R3, 0x18, RZ ;  /* 0x0000001803647810 */ /* 0x000fe20007f5e0ff */
[--C-:B------:R-:W-:Y:S01]  /*4e30*/  IMAD.X R104, RZ, RZ, R28.reuse, P0 ;  /* 0x000000ffff687224 */ /* 0x100fe200000e061c */
[C---:B------:R-:W-:Y:S02]  /*4e40*/  ISETP.GT.U32.AND P1, PT, R40.reuse, R0, PT ;  /* 0x000000002800720c */ /* 0x040fe40003f24070 */
[----:B------:R-:W-:Y:S01]  /*4e50*/  ISETP.GT.U32.AND P3, PT, R40, R117, PT ;  /* 0x000000752800720c */ /* 0x000fe20003f64070 */
[----:B------:R-:W-:Y:S02]  /*4e60*/  IMAD.X R106, RZ, RZ, R28, P2 ;  /* 0x000000ffff6a7224 */ /* 0x000fe400010e061c */
[----:B------:R-:W-:Y:S02]  /*4e70*/  FMUL R75, R76, UR10 ;  /* 0x0000000a4c4b7c20 */ /* 0x000fe40008400000 */
[----:B------:R-:W4:Y:S01]  /*4e80*/  LDL R76, [R1+0x1e4] ;  /* 0x0001e400014c7983 */ /* 0x000f220000100800 */
[----:B--2---:R-:W-:-:S03]  /*4e90*/  IADD3 R32, P0, PT, R80, UR4, RZ ;  /* 0x0000000450207c10 */ /* 0x004fc6000ff1e0ff */
[----:B------:R-:W2:Y:S01]  /*4ea0*/  LDL R80, [R1+0x1d8] ;  /* 0x0001d80001507983 */ /* 0x000ea20000100800 */
[----:B---3--:R-:W-:-:S03]  /*4eb0*/  IADD3 R30, P4, PT, R81, UR4, RZ ;  /* 0x00000004511e7c10 */ /* 0x008fc6000ff9e0ff */
[----:B------:R-:W3:Y:S01]  /*4ec0*/  LDL R81, [R1+0x1c4] ;  /* 0x0001c40001517983 */ /* 0x000ee20000100800 */
[----:B----4-:R-:W-:-:S03]  /*4ed0*/  IADD3.X R31, PT, PT, R54, UR9, RZ, P4, !PT ;  /* 0x00000009361f7c10 */ /* 0x010fc6000a7fe4ff */
[----:B------:R-:W4:Y:S01]  /*4ee0*/  LDL R54, [R1+0x1c0] ;  /* 0x0001c00001367983 */ /* 0x000f220000100800 */
[----:B------:R-:W-:-:S03]  /*4ef0*/  IADD3 R40, P4, PT, R53, UR4, RZ ;  /* 0x0000000435287c10 */ /* 0x000fc6000ff9e0ff */
[----:B------:R-:W2:Y:S01]  /*4f00*/  LDL R53, [R1+0x1a4] ;  /* 0x0001a40001357983 */ /* 0x000ea20000100800 */
[----:B------:R-:W-:-:S03]  /*4f10*/  IADD3.X R33, PT, PT, R52, UR9, RZ, P0, !PT ;  /* 0x0000000934217c10 */ /* 0x000fc600087fe4ff */
[----:B------:R-:W3:Y:S01]  /*4f20*/  LDL R52, [R1+0x1b8] ;  /* 0x0001b80001347983 */ /* 0x000ee20000100800 */
[----:B------:R-:W-:Y:S02]  /*4f30*/  IADD3 R34, P2, PT, R55, UR4, RZ ;  /* 0x0000000437227c10 */ /* 0x000fe4000ff5e0ff */
[----:B------:R-:W-:Y:S01]  /*4f40*/  IADD3 R42, P0, PT, R57, UR4, RZ ;  /* 0x00000004392a7c10 */ /* 0x000fe2000ff1e0ff */
[----:B------:R-:W4:Y:S01]  /*4f50*/  LDL R55, [R1+0x1ac] ;  /* 0x0001ac0001377983 */ /* 0x000f220000100800 */
[----:B------:R-:W-:-:S03]  /*4f60*/  IADD3.X R35, PT, PT, R56, UR9, RZ, P2, !PT ;  /* 0x0000000938237c10 */ /* 0x000fc600097fe4ff */
[----:B------:R-:W4:Y:S01]  /*4f70*/  LDL R57, [R1+0x1b4] ;  /* 0x0001b40001397983 */ /* 0x000f220000100800 */
[----:B------:R-:W-:-:S03]  /*4f80*/  IADD3 R44, P2, PT, R61, UR4, RZ ;  /* 0x000000043d2c7c10 */ /* 0x000fc6000ff5e0ff */
[----:B------:R-:W4:Y:S01]  /*4f90*/  LDL R56, [R1+0x1c8] ;  /* 0x0001c80001387983 */ /* 0x000f220000100800 */
[----:B------:R-:W-:-:S03]  /*4fa0*/  IADD3.X R41, PT, PT, R60, UR9, RZ, P4, !PT ;  /* 0x000000093c297c10 */ /* 0x000fc6000a7fe4ff */
[----:B------:R-:W4:Y:S04]  /*4fb0*/  LDL R61, [R1+0x1bc] ;  /* 0x0001bc00013d7983 */ /* 0x000f280000100800 */
[----:B------:R-:W4:Y:S01]  /*4fc0*/  LDL R60, [R1+0x1d0] ;  /* 0x0001d000013c7983 */ /* 0x000f220000100800 */
[----:B------:R-:W-:-:S03]  /*4fd0*/  IADD3.X R45, PT, PT, R96, UR9, RZ, P2, !PT ;  /* 0x00000009602d7c10 */ /* 0x000fc600097fe4ff */
[----:B------:R-:W4:Y:S01]  /*4fe0*/  LDL R96, [R1+0x1e0] ;  /* 0x0001e00001607983 */ /* 0x000f220000100800 */
[----:B------:R-:W-:Y:S02]  /*4ff0*/  ISETP.GT.U32.AND.EX P1, PT, R102, RZ, PT, P1 ;  /* 0x000000ff6600720c */ /* 0x000fe40003f24110 */
[----:B------:R-:W-:Y:S01]  /*5000*/  IADD3.X R43, PT, PT, R49, UR9, RZ, P0, !PT ;  /* 0x00000009312b7c10 */ /* 0x000fe200087fe4ff */
[----:B------:R0:W4:Y:S01]  /*5010*/  LDG.E.U8 R116, desc[UR12][R30.64] ;  /* 0x0000000c1e747981 */ /* 0x000122000c1e1100 */
[----:B------:R-:W-:Y:S02]  /*5020*/  IADD3 R48, P0, PT, R48, UR4, RZ ;  /* 0x0000000430307c10 */ /* 0x000fe4000ff1e0ff */
[----:B------:R-:W-:Y:S01]  /*5030*/  FSEL R75, R75, -INF , !P1 ;  /* 0xff8000004b4b7808 */ /* 0x000fe20004800000 */
[----:B------:R1:W4:Y:S01]  /*5040*/  LDG.E.U8 R111, desc[UR12][R32.64] ;  /* 0x0000000c206f7981 */ /* 0x000322000c1e1100 */
[----:B------:R-:W-:Y:S02]  /*5050*/  ISETP.GT.U32.AND P2, PT, R47, R0, PT ;  /* 0x000000002f00720c */ /* 0x000fe40003f44070 */
[----:B------:R-:W-:-:S02]  /*5060*/  IADD3 R46, P4, PT, R46, UR4, RZ ;  /* 0x000000042e2e7c10 */ /* 0x000fc4000ff9e0ff */
[----:B------:R-:W-:Y:S02]  /*5070*/  ISETP.GT.U32.AND P1, PT, R47, R117, PT ;  /* 0x000000752f00720c */ /* 0x000fe40003f24070 */
[----:B------:R-:W-:Y:S02]  /*5080*/  ISETP.GT.U32.AND.EX P3, PT, R102, RZ, PT, P3 ;  /* 0x000000ff6600720c */ /* 0x000fe40003f64130 */
[----:B------:R-:W4:Y:S01]  /*5090*/  LDG.E.U8 R102, desc[UR12][R40.64] ;  /* 0x0000000c28667981 */ /* 0x000f22000c1e1100 */
[----:B------:R-:W-:Y:S02]  /*50a0*/  IADD3.X R47, PT, PT, R51, UR9, RZ, P4, !PT ;  /* 0x00000009332f7c10 */ /* 0x000fe4000a7fe4ff */
[----:B------:R-:W-:-:S04]  /*50b0*/  IADD3 R50, P4, PT, R50, UR4, RZ ;  /* 0x0000000432327c10 */ /* 0x000fc8000ff9e0ff */
[----:B------:R-:W4:Y:S01]  /*50c0*/  LDG.E.U8 R47, desc[UR12][R46.64] ;  /* 0x0000000c2e2f7981 */ /* 0x000f22000c1e1100 */
[----:B--2---:R-:W-:Y:S02]  /*50d0*/  IADD3.X R49, PT, PT, R53, UR9, RZ, P0, !PT ;  /* 0x0000000935317c10 */ /* 0x004fe400087fe4ff */
[----:B---3--:R-:W-:-:S03]  /*50e0*/  IADD3 R52, P0, PT, R52, UR4, RZ ;  /* 0x0000000434347c10 */ /* 0x008fc6000ff1e0ff */
[----:B------:R-:W2:Y:S01]  /*50f0*/  LDG.E.U8 R48, desc[UR12][R48.64] ;  /* 0x0000000c30307981 */ /* 0x000ea2000c1e1100 */
[----:B----4-:R-:W-:Y:S02]  /*5100*/  IADD3.X R51, PT, PT, R55, UR9, RZ, P4, !PT ;  /* 0x0000000937337c10 */ /* 0x010fe4000a7fe4ff */
[----:B------:R-:W-:Y:S02]  /*5110*/  IADD3 R54, P4, PT, R54, UR4, RZ ;  /* 0x0000000436367c10 */ /* 0x000fe4000ff9e0ff */
[----:B------:R-:W-:Y:S01]  /*5120*/  IADD3.X R53, PT, PT, R57, UR9, RZ, P0, !PT ;  /* 0x0000000939357c10 */ /* 0x000fe200087fe4ff */
[----:B------:R-:W3:Y:S01]  /*5130*/  LDG.E.U8 R50, desc[UR12][R50.64] ;  /* 0x0000000c32327981 */ /* 0x000ee2000c1e1100 */
[----:B------:R-:W-:-:S03]  /*5140*/  IADD3 R56, P0, PT, R56, UR4, RZ ;  /* 0x0000000438387c10 */ /* 0x000fc6000ff1e0ff */
[----:B------:R-:W4:Y:S01]  /*5150*/  LDG.E.U8 R52, desc[UR12][R52.64] ;  /* 0x0000000c34347981 */ /* 0x000f22000c1e1100 */
[----:B------:R-:W-:Y:S02]  /*5160*/  IADD3.X R55, PT, PT, R61, UR9, RZ, P4, !PT ;  /* 0x000000093d377c10 */ /* 0x000fe4000a7fe4ff */
[----:B------:R-:W-:Y:S02]  /*5170*/  IADD3.X R57, PT, PT, R81, UR9, RZ, P0, !PT ;  /* 0x0000000951397c10 */ /* 0x000fe400087fe4ff */
[----:B------:R-:W-:Y:S01]  /*5180*/  IADD3 R60, P4, PT, R60, UR4, RZ ;  /* 0x000000043c3c7c10 */ /* 0x000fe2000ff9e0ff */
[----:B------:R-:W2:Y:S01]  /*5190*/  LDG.E.U8 R54, desc[UR12][R54.64] ;  /* 0x0000000c36367981 */ /* 0x000ea2000c1e1100 */
[----:B------:R-:W-:Y:S02]  /*51a0*/  IADD3 R80, P0, PT, R80, UR4, RZ ;  /* 0x0000000450507c10 */ /* 0x000fe4000ff1e0ff */
[----:B------:R-:W-:Y:S01]  /*51b0*/  IADD3.X R61, PT, PT, R97, UR9, RZ, P4, !PT ;  /* 0x00000009613d7c10 */ /* 0x000fe2000a7fe4ff */
[----:B------:R-:W2:Y:S01]  /*51c0*/  LDG.E.U8 R56, desc[UR12][R56.64] ;  /* 0x0000000c38387981 */ /* 0x000ea2000c1e1100 */
[----:B------:R-:W-:-:S02]  /*51d0*/  IADD3.X R81, PT, PT, R109, UR9, RZ, P0, !PT ;  /* 0x000000096d517c10 */ /* 0x000fc400087fe4ff */
[----:B------:R-:W-:Y:S01]  /*51e0*/  IADD3 R96, P4, PT, R96, UR4, RZ ;  /* 0x0000000460607c10 */ /* 0x000fe2000ff9e0ff */
[----:B------:R-:W2:Y:S01]  /*51f0*/  LDG.E.U8 R60, desc[UR12][R60.64] ;  /* 0x0000000c3c3c7981 */ /* 0x000ea2000c1e1100 */
[----:B------:R-:W-:Y:S02]  /*5200*/  IADD3 R108, P0, PT, R108, UR4, RZ ;  /* 0x000000046c6c7c10 */ /* 0x000fe4000ff1e0ff */
[----:B------:R-:W-:Y:S01]  /*5210*/  IADD3.X R97, PT, PT, R110, UR9, RZ, P4, !PT ;  /* 0x000000096e617c10 */ /* 0x000fe2000a7fe4ff */
[----:B------:R-:W2:Y:S01]  /*5220*/  LDG.E.U8 R80, desc[UR12][R80.64] ;  /* 0x0000000c50507981 */ /* 0x000ea2000c1e1100 */
[----:B------:R-:W-:Y:S02]  /*5230*/  IADD3.X R109, PT, PT, R76, UR9, RZ, P0, !PT ;  /* 0x000000094c6d7c10 */ /* 0x000fe400087fe4ff */
[C---:B------:R-:W-:Y:S01]  /*5240*/  ISETP.GT.U32.AND P4, PT, R100.reuse, R0, PT ;  /* 0x000000006400720c */ /* 0x040fe20003f84070 */
[----:B------:R0:W2:Y:S01]  /*5250*/  LDG.E.U8 R110, desc[UR12][R34.64] ;  /* 0x0000000c226e7981 */ /* 0x0000a2000c1e1100 */
[----:B------:R-:W-:-:S03]  /*5260*/  ISETP.GT.U32.AND P0, PT, R100, R117, PT ;  /* 0x000000756400720c */ /* 0x000fc60003f04070 */
[----:B------:R0:W2:Y:S04]  /*5270*/  LDG.E.U8 R100, desc[UR12][R42.64] ;  /* 0x0000000c2a647981 */ /* 0x0000a8000c1e1100 */
[----:B------:R1:W2:Y:S04]  /*5280*/  LDG.E.U8 R76, desc[UR12][R44.64] ;  /* 0x0000000c2c4c7981 */ /* 0x0002a8000c1e1100 */
[----:B------:R-:W2:Y:S04]  /*5290*/  LDG.E.U8 R96, desc[UR12][R96.64] ;  /* 0x0000000c60607981 */ /* 0x000ea8000c1e1100 */
[----:B------:R-:W2:Y:S01]  /*52a0*/  LDG.E.U8 R108, desc[UR12][R108.64] ;  /* 0x0000000c6c6c7981 */ /* 0x000ea2000c1e1100 */
[----:B0-----:R-:W-:Y:S01]  /*52b0*/  F2FP.F16.E4M3.UNPACK_B R30, R58.H1 ;  /* 0x0000003aff1e723e */ /* 0x001fe200030006ff */
[----:B-1----:R-:W-:Y:S01]  /*52c0*/  IMAD.MOV.U32 R32, RZ, RZ, R101 ;  /* 0x000000ffff207224 */ /* 0x002fe200078e0065 */
[----:B------:R-:W-:Y:S01]  /*52d0*/  F2FP.F16.E4M3.UNPACK_B R31, R59.H1 ;  /* 0x0000003bff1f723e */ /* 0x000fe200030006ff */
[----:B------:R-:W-:-:S02]  /*52e0*/  IMAD.MOV.U32 R33, RZ, RZ, R103 ;  /* 0x000000ffff217224 */ /* 0x000fc400078e0067 */
[----:B------:R-:W-:Y:S02]  /*52f0*/  IMAD.MOV.U32 R34, RZ, RZ, R105 ;  /* 0x000000ffff227224 */ /* 0x000fe400078e0069 */
[----:B------:R-:W-:Y:S02]  /*5300*/  IMAD.MOV.U32 R35, RZ, RZ, R107 ;  /* 0x000000ffff237224 */ /* 0x000fe400078e006b */
[----:B------:R-:W-:Y:S01]  /*5310*/  FMUL R78, R78, UR10 ;  /* 0x0000000a4e4e7c20 */ /* 0x000fe20008400000 */
[----:B------:R-:W-:Y:S01]  /*5320*/  FMUL R42, R77, UR10 ;  /* 0x0000000a4d2a7c20 */ /* 0x000fe20008400000 */
[----:B------:R-:W-:Y:S01]  /*5330*/  ISETP.GT.U32.AND.EX P2, PT, R104, RZ, PT, P2 ;  /* 0x000000ff6800720c */ /* 0x000fe20003f44120 */
[----:B------:R-:W-:Y:S01]  /*5340*/  FMUL R46, R84, UR10 ;  /* 0x0000000a542e7c20 */ /* 0x000fe20008400000 */
[----:B------:R-:W-:Y:S02]  /*5350*/  F2FP.F16.E4M3.UNPACK_B R40, R62.H1 ;  /* 0x0000003eff28723e */ /* 0x000fe400030006ff */
[----:B------:R-:W-:Y:S01]  /*5360*/  F2FP.F16.E4M3.UNPACK_B R41, R63.H1 ;  /* 0x0000003fff29723e */ /* 0x000fe200030006ff */
[----:B------:R-:W-:Y:S01]  /*5370*/  HMMA.16816.F32 R88, R32, R30, R88 ;  /* 0x0000001e2058723c */ /* 0x000fe20000001858 */
[----:B------:R-:W-:Y:S01]  /*5380*/  FMUL R31, R79, UR10 ;  /* 0x0000000a4f1f7c20 */ /* 0x000fe20008400000 */
[----:B------:R-:W-:Y:S01]  /*5390*/  ISETP.GT.U32.AND.EX P1, PT, R104, RZ, PT, P1 ;  /* 0x000000ff6800720c */ /* 0x000fe20003f24110 */
[----:B------:R-:W-:Y:S01]  /*53a0*/  FMUL R86, R86, UR10 ;  /* 0x0000000a56567c20 */ /* 0x000fe20008400000 */
[----:B------:R-:W-:-:S02]  /*53b0*/  ISETP.GT.U32.AND.EX P4, PT, R106, RZ, PT, P4 ;  /* 0x000000ff6a00720c */ /* 0x000fc40003f84140 */
[C---:B------:R-:W-:Y:S01]  /*53c0*/  LOP3.LUT R49, R3.reuse, 0x21, RZ, 0xfc, !PT ;  /* 0x0000002103317812 */ /* 0x040fe200078efcff */
[----:B------:R-:W-:Y:S01]  /*53d0*/  FMUL R72, R72, UR10 ;  /* 0x0000000a48487c20 */ /* 0x000fe20008400000 */
[----:B------:R-:W-:Y:S01]  /*53e0*/  FSEL R30, R78, -INF , !P3 ;  /* 0xff8000004e1e7808 */ /* 0x000fe20005800000 */
[----:B------:R-:W-:Y:S01]  /*53f0*/  FMUL R74, R74, UR10 ;  /* 0x0000000a4a4a7c20 */ /* 0x000fe20008400000 */
[C---:B------:R-:W-:Y:S01]  /*5400*/  IADD3 R43, P3, PT, R3.reuse, 0x19, RZ ;  /* 0x00000019032b7810 */ /* 0x040fe20007f7e0ff */
[----:B------:R-:W0:Y:S01]  /*5410*/  S2R R61, SR_TID.X ;  /* 0x00000000003d7919 */ /* 0x000e220000002100 */
[----:B------:R-:W-:Y:S02]  /*5420*/  ISETP.GT.U32.AND.EX P0, PT, R106, RZ, PT, P0 ;  /* 0x000000ff6a00720c */ /* 0x000fe40003f04100 */
[----:B------:R-:W-:Y:S01]  /*5430*/  FSEL R42, R42, -INF , !P2 ;  /* 0xff8000002a2a7808 */ /* 0x000fe20005000000 */
[----:B------:R-:W-:Y:S01]  /*5440*/  BAR.SYNC.DEFER_BLOCKING 0x0 ;  /* 0x0000000000007b1d */ /* 0x000fe20000010000 */
[----:B------:R-:W-:-:S02]  /*5450*/  IADD3 R44, P2, PT, R3, 0x8, RZ ;  /* 0x00000008032c7810 */ /* 0x000fc40007f5e0ff */
[----:B------:R-:W-:Y:S02]  /*5460*/  FSEL R31, R31, -INF , !P1 ;  /* 0xff8000001f1f7808 */ /* 0x000fe40004800000 */
[----:B------:R-:W-:Y:S01]  /*5470*/  FSEL R46, R46, -INF , !P4 ;  /* 0xff8000002e2e7808 */ /* 0x000fe20006000000 */
[----:B------:R-:W-:Y:S01]  /*5480*/  HMMA.16816.F32 R92, R32, R40, R92 ;  /* 0x00000028205c723c */ /* 0x000fe2000000185c */
[CC--:B------:R-:W-:Y:S02]  /*5490*/  ISETP.GT.U32.AND P1, PT, R43.reuse, R0.reuse, PT ;  /* 0x000000002b00720c */ /* 0x0c0fe40003f24070 */
[----:B------:R-:W-:Y:S02]  /*54a0*/  ISETP.GT.U32.AND P4, PT, R43, R117, PT ;  /* 0x000000752b00720c */ /* 0x000fe40003f84070 */
[----:B------:R-:W-:Y:S02]  /*54b0*/  FSEL R43, R86, -INF , !P0 ;  /* 0xff800000562b7808 */ /* 0x000fe40004000000 */
[----:B------:R-:W-:-:S02]  /*54c0*/  ISETP.GT.U32.AND P0, PT, R44, R0, PT ;  /* 0x000000002c00720c */ /* 0x000fc40003f04070 */
[----:B------:R-:W-:Y:S02]  /*54d0*/  F2FP.F16.E4M3.UNPACK_B R44, R82.H1 ;  /* 0x00000052ff2c723e */ /* 0x000fe400030006ff */
[----:B------:R-:W-:Y:S01]  /*54e0*/  F2FP.F16.E4M3.UNPACK_B R45, R83.H1 ;  /* 0x00000053ff2d723e */ /* 0x000fe200030006ff */
[--C-:B------:R-:W-:Y:S01]  /*54f0*/  IMAD.X R40, RZ, RZ, R28.reuse, P3 ;  /* 0x000000ffff287224 */ /* 0x100fe200018e061c */
[C---:B------:R-:W-:Y:S01]  /*5500*/  ISETP.GT.U32.AND P3, PT, R49.reuse, R117, PT ;  /* 0x000000753100720c */ /* 0x040fe20003f64070 */
[----:B------:R-:W-:Y:S01]  /*5510*/  IMAD.X R51, RZ, RZ, R28, P2 ;  /* 0x000000ffff337224 */ /* 0x000fe200010e061c */
[----:B------:R-:W-:-:S03]  /*5520*/  ISETP.GT.U32.AND P2, PT, R49, R0, PT ;  /* 0x000000003100720c */ /* 0x000fc60003f44070 */
[----:B------:R-:W-:Y:S01]  /*5530*/  HMMA.16816.F32 R64, R32, R44, R64 ;  /* 0x0000002c2040723c */ /* 0x000fe20000001840 */
[----:B------:R-:W-:Y:S01]  /*5540*/  FMUL R44, R85, UR10 ;  /* 0x0000000a552c7c20 */ /* 0x000fe20008400000 */
[C---:B------:R-:W-:Y:S01]  /*5550*/  ISETP.GT.U32.AND.EX P1, PT, R40.reuse, RZ, PT, P1 ;  /* 0x000000ff2800720c */ /* 0x040fe20003f24110 */
[----:B------:R-:W-:Y:S01]  /*5560*/  FMUL R45, R87, UR10 ;  /* 0x0000000a572d7c20 */ /* 0x000fe20008400000 */
[----:B------:R-:W-:Y:S02]  /*5570*/  ISETP.GT.U32.AND.EX P4, PT, R40, RZ, PT, P4 ;  /* 0x000000ff2800720c */ /* 0x000fe40003f84140 */
[----:B------:R-:W-:Y:S02]  /*5580*/  LOP3.LUT R49, R3, 0x28, RZ, 0xfc, !PT ;  /* 0x0000002803317812 */ /* 0x000fe400078efcff */
[----:B------:R-:W-:Y:S02]  /*5590*/  FSEL R44, R44, -INF , !P1 ;  /* 0xff8000002c2c7808 */ /* 0x000fe40004800000 */
[----:B------:R-:W-:-:S02]  /*55a0*/  ISETP.GT.U32.AND P1, PT, R49, R117, PT ;  /* 0x000000753100720c */ /* 0x000fc40003f24070 */
[----:B------:R-:W-:Y:S01]  /*55b0*/  FSEL R45, R45, -INF , !P4 ;  /* 0xff8000002d2d7808 */ /* 0x000fe20006000000 */
[----:B------:R-:W-:Y:S01]  /*55c0*/  FMUL R89, R89, UR10 ;  /* 0x0000000a59597c20 */ /* 0x000fe20008400000 */
[----:B------:R-:W-:Y:S01]  /*55d0*/  ISETP.GT.U32.AND P4, PT, R49, R0, PT ;  /* 0x000000003100720c */ /* 0x000fe20003f84070 */
[----:B------:R-:W-:Y:S01]  /*55e0*/  FMUL R94, R94, UR10 ;  /* 0x0000000a5e5e7c20 */ /* 0x000fe20008400000 */
[----:B------:R-:W-:Y:S02]  /*55f0*/  F2FP.F16.E4M3.UNPACK_B R40, R98.H1 ;  /* 0x00000062ff28723e */ /* 0x000fe400030006ff */
[----:B------:R-:W-:Y:S01]  /*5600*/  F2FP.F16.E4M3.UNPACK_B R41, R99.H1 ;  /* 0x00000063ff29723e */ /* 0x000fe200030006ff */
[----:B------:R-:W-:Y:S01]  /*5610*/  FMUL R91, R91, UR10 ;  /* 0x0000000a5b5b7c20 */ /* 0x000fe20008400000 */
[----:B------:R-:W-:Y:S01]  /*5620*/  ISETP.GT.U32.AND.EX P0, PT, R51, RZ, PT, P0 ;  /* 0x000000ff3300720c */ /* 0x000fe20003f04100 */
[----:B------:R-:W-:Y:S01]  /*5630*/  FMUL R92, R92, UR10 ;  /* 0x0000000a5c5c7c20 */ /* 0x000fe20008400000 */
[----:B------:R-:W-:-:S02]  /*5640*/  ISETP.GT.U32.AND.EX P2, PT, R28, RZ, PT, P2 ;  /* 0x000000ff1c00720c */ /* 0x000fc40003f44120 */
[C---:B------:R-:W-:Y:S02]  /*5650*/  ISETP.GT.U32.AND.EX P1, PT, R28.reuse, RZ, PT, P1 ;  /* 0x000000ff1c00720c */ /* 0x040fe40003f24110 */
[C---:B------:R-:W-:Y:S02]  /*5660*/  ISETP.GT.U32.AND.EX P3, PT, R28.reuse, RZ, PT, P3 ;  /* 0x000000ff1c00720c */ /* 0x040fe40003f64130 */
[----:B------:R-:W-:Y:S02]  /*5670*/  ISETP.GT.U32.AND.EX P4, PT, R28, RZ, PT, P4 ;  /* 0x000000ff1c00720c */ /* 0x000fe40003f84140 */
[----:B------:R-:W-:Y:S02]  /*5680*/  LOP3.LUT R49, R3, 0x29, RZ, 0xfc, !PT ;  /* 0x0000002903317812 */ /* 0x000fe400078efcff */
[----:B------:R-:W-:Y:S02]  /*5690*/  FSEL R72, R72, -INF , !P0 ;  /* 0xff80000048487808 */ /* 0x000fe40004000000 */
[----:B------:R-:W-:Y:S01]  /*56a0*/  FSEL R115, R89, -INF , !P2 ;  /* 0xff80000059737808 */ /* 0x000fe20005000000 */
[----:B------:R-:W-:Y:S01]  /*56b0*/  HMMA.16816.F32 R32, R32, R40, R36 ;  /* 0x000000282020723c */ /* 0x000fe20000001824 */
[----:B------:R-:W-:-:S02]  /*56c0*/  ISETP.GT.U32.AND P0, PT, R3, R0, PT ;  /* 0x000000000300720c */ /* 0x000fc40003f04070 */
[-C--:B------:R-:W-:Y:S02]  /*56d0*/  ISETP.GE.U32.AND P2, PT, R3, R0.reuse, PT ;  /* 0x000000000300720c */ /* 0x080fe40003f46070 */
[----:B------:R-:W-:Y:S02]  /*56e0*/  FSEL R81, R94, -INF , !P1 ;  /* 0xff8000005e517808 */ /* 0x000fe40004800000 */
[----:B------:R-:W-:Y:S02]  /*56f0*/  FSEL R79, R91, -INF , !P3 ;  /* 0xff8000005b4f7808 */ /* 0x000fe40005800000 */
[----:B------:R-:W-:Y:S02]  /*5700*/  FSEL R120, R92, -INF , !P4 ;  /* 0xff8000005c787808 */ /* 0x000fe40006000000 */
[----:B------:R-:W-:Y:S01]  /*5710*/  ISETP.GT.U32.AND P1, PT, R49, R0, PT ;  /* 0x000000003100720c */ /* 0x000fe20003f24070 */
[----:B------:R-:W-:Y:S01]  /*5720*/  FMUL R36, R68, UR10 ;  /* 0x0000000a44247c20 */ /* 0x000fe20008400000 */
[----:B------:R-:W-:-:S02]  /*5730*/  ISETP.GT.U32.AND P3, PT, R3, R117, PT ;  /* 0x000000750300720c */ /* 0x000fc40003f64070 */
[C---:B------:R-:W-:Y:S02]  /*5740*/  ISETP.GE.U32.AND P4, PT, R3.reuse, R117, PT ;  /* 0x000000750300720c */ /* 0x040fe40003f86070 */
[C---:B------:R-:W-:Y:S02]  /*5750*/  LOP3.LUT R39, R3.reuse, 0x30, RZ, 0xfc, !PT ;  /* 0x0000003003277812 */ /* 0x040fe400078efcff */
[C---:B------:R-:W-:Y:S02]  /*5760*/  LOP3.LUT R37, R3.reuse, 0x31, RZ, 0xfc, !PT ;  /* 0x0000003103257812 */ /* 0x040fe400078efcff */
[C---:B------:R-:W-:Y:S02]  /*5770*/  LOP3.LUT R38, R3.reuse, 0x38, RZ, 0xfc, !PT ;  /* 0x0000003803267812 */ /* 0x040fe400078efcff */
[C---:B------:R-:W-:Y:S02]  /*5780*/  LOP3.LUT R41, R3.reuse, 0x20, RZ, 0xfc, !PT ;  /* 0x0000002003297812 */ /* 0x040fe400078efcff */
[----:B------:R-:W-:Y:S01]  /*5790*/  LOP3.LUT R40, R3, 0x39, RZ, 0xfc, !PT ;  /* 0x0000003903287812 */ /* 0x000fe200078efcff */
[----:B------:R-:W-:Y:S01]  /*57a0*/  FMUL R3, R69, UR10 ;  /* 0x0000000a45037c20 */ /* 0x000fe20008400000 */
[C---:B------:R-:W-:Y:S01]  /*57b0*/  ISETP.GT.U32.AND.EX P0, PT, R28.reuse, RZ, PT, P0 ;  /* 0x000000ff1c00720c */ /* 0x040fe20003f04100 */
[----:B------:R-:W-:Y:S01]  /*57c0*/  FMUL R93, R93, UR10 ;  /* 0x0000000a5d5d7c20 */ /* 0x000fe20008400000 */
[----:B------:R-:W-:-:S02]  /*57d0*/  ISETP.GE.U32.AND.EX P2, PT, R28, RZ, PT, P2 ;  /* 0x000000ff1c00720c */ /* 0x000fc40003f46120 */
[----:B------:R-:W-:Y:S02]  /*57e0*/  ISETP.GT.U32.AND.EX P1, PT, R28, RZ, PT, P1 ;  /* 0x000000ff1c00720c */ /* 0x000fe40003f24110 */
[----:B------:R-:W-:Y:S02]  /*57f0*/  FSEL R3, R3, -INF , !P2 ;  /* 0xff80000003037808 */ /* 0x000fe40005000000 */
[----:B------:R-:W-:Y:S02]  /*5800*/  FSEL R36, R36, -INF , !P0 ;  /* 0xff80000024247808 */ /* 0x000fe40004000000 */
[----:B------:R-:W-:Y:S02]  /*5810*/  FSEL R112, R93, -INF , !P1 ;  /* 0xff8000005d707808 */ /* 0x000fe40004800000 */
[-C--:B------:R-:W-:Y:S01]  /*5820*/  ISETP.GT.U32.AND P1, PT, R39, R0.reuse, PT ;  /* 0x000000002700720c */ /* 0x080fe20003f24070 */
[----:B------:R-:W-:Y:S01]  /*5830*/  FMUL R64, R64, UR10 ;  /* 0x0000000a40407c20 */ /* 0x000fe20008400000 */
[----:B------:R-:W-:-:S02]  /*5840*/  ISETP.GT.U32.AND P2, PT, R41, R0, PT ;  /* 0x000000002900720c */ /* 0x000fc40003f44070 */
[----:B------:R-:W-:Y:S01]  /*5850*/  FMNMX3 R51, R36, R3, R72, !PT ;  /* 0x0000000324337276 */ /* 0x000fe20007800048 */
[----:B------:R-:W-:Y:S01]  /*5860*/  FMUL R88, R88, UR10 ;  /* 0x0000000a58587c20 */ /* 0x000fe20008400000 */
[C---:B------:R-:W-:Y:S02]  /*5870*/  ISETP.GT.U32.AND.EX P1, PT, R28.reuse, RZ, PT, P1 ;  /* 0x000000ff1c00720c */ /* 0x040fe40003f24110 */
[----:B------:R-:W-:Y:S02]  /*5880*/  ISETP.GT.U32.AND.EX P2, PT, R28, RZ, PT, P2 ;  /* 0x000000ff1c00720c */ /* 0x000fe40003f44120 */
[----:B------:R-:W-:Y:S02]  /*5890*/  FMNMX3 R51, R51, R73, R75, !PT ;  /* 0x0000004933337276 */ /* 0x000fe4000780004b */
[----:B------:R-:W-:Y:S02]  /*58a0*/  FSEL R113, R64, -INF , !P1 ;  /* 0xff80000040717808 */ /* 0x000fe40004800000 */
[----:B------:R-:W-:-:S02]  /*58b0*/  ISETP.GT.U32.AND P1, PT, R37, R0, PT ;  /* 0x000000002500720c */ /* 0x000fc40003f24070 */
[----:B------:R-:W-:Y:S02]  /*58c0*/  FSEL R114, R88, -INF , !P2 ;  /* 0xff80000058727808 */ /* 0x000fe40005000000 */
[----:B------:R-:W-:Y:S01]  /*58d0*/  FMNMX3 R53, R51, R42, R46, !PT ;  /* 0x0000002a33357276 */ /* 0x000fe2000780002e */
[----:B------:R-:W-:Y:S01]  /*58e0*/  FMUL R65, R65, UR10 ;  /* 0x0000000a41417c20 */ /* 0x000fe20008400000 */
[----:B------:R-:W-:Y:S01]  /*58f0*/  ISETP.GT.U32.AND.EX P1, PT, R28, RZ, PT, P1 ;  /* 0x000000ff1c00720c */ /* 0x000fe20003f24110 */
[----:B------:R-:W-:Y:S01]  /*5900*/  FMUL R51, R32, UR10 ;  /* 0x0000000a20337c20 */ /* 0x000fe20008400000 */
[----:B------:R-:W-:Y:S02]  /*5910*/  ISETP.GT.U32.AND P2, PT, R38, R0, PT ;  /* 0x000000002600720c */ /* 0x000fe40003f44070 */
[----:B------:R-:W-:Y:S02]  /*5920*/  FMNMX3 R32, R53, R44, R114, !PT ;  /* 0x0000002c35207276 */ /* 0x000fe40007800072 */
[----:B------:R-:W-:Y:S01]  /*5930*/  FSEL R122, R65, -INF , !P1 ;  /* 0xff800000417a7808 */ /* 0x000fe20004800000 */
[----:B------:R-:W-:Y:S01]  /*5940*/  STL [R1+0x9c], R115 ;  /* 0x00009c7301007387 */ /* 0x000fe20000100800 */
[----:B------:R-:W-:-:S02]  /*5950*/  ISETP.GT.U32.AND.EX P2, PT, R28, RZ, PT, P2 ;  /* 0x000000ff1c00720c */ /* 0x000fc40003f44120 */
[----:B------:R-:W-:Y:S02]  /*5960*/  ISETP.GT.U32.AND P1, PT, R40, R0, PT ;  /* 0x000000002800720c */ /* 0x000fe40003f24070 */
[----:B------:R-:W-:Y:S01]  /*5970*/  FMNMX3 R32, R32, R115, R120, !PT ;  /* 0x0000007320207276 */ /* 0x000fe20007800078 */
[----:B------:R-:W-:Y:S01]  /*5980*/  STL [R1+0xa0], R120 ;  /* 0x0000a07801007387 */ /* 0x000fe20000100800 */
[----:B------:R-:W-:Y:S01]  /*5990*/  FMUL R33, R33, UR10 ;  /* 0x0000000a21217c20 */ /* 0x000fe20008400000 */
[----:B------:R-:W-:Y:S02]  /*59a0*/  ISETP.GT.U32.AND.EX P1, PT, R28, RZ, PT, P1 ;  /* 0x000000ff1c00720c */ /* 0x000fe40003f24110 */
[----:B------:R1:W-:Y:S01]  /*59b0*/  STL [R1+0x98], R114 ;  /* 0x0000987201007387 */ /* 0x0003e20000100800 */
[----:B------:R-:W-:Y:S02]  /*59c0*/  FMNMX3 R32, R32, R112, R113, !PT ;  /* 0x0000007020207276 */ /* 0x000fe40007800071 */
[----:B------:R-:W-:-:S02]  /*59d0*/  FSEL R74, R74, -INF , !P0 ;  /* 0xff8000004a4a7808 */ /* 0x000fc40004000000 */
[----:B------:R-:W-:Y:S02]  /*59e0*/  ISETP.GT.U32.AND P0, PT, R39, R117, PT ;  /* 0x000000752700720c */ /* 0x000fe40003f04070 */
[----:B-1----:R-:W-:Y:S02]  /*59f0*/  FSEL R114, R51, -INF , !P2 ;  /* 0xff80000033727808 */ /* 0x002fe40005000000 */
[----:B------:R-:W-:Y:S01]  /*5a00*/  FSEL R115, R33, -INF , !P1 ;  /* 0xff80000021737808 */ /* 0x000fe20004800000 */
[----:B------:R-:W-:Y:S01]  /*5a10*/  FMUL R33, R71, UR10 ;  /* 0x0000000a47217c20 */ /* 0x000fe20008400000 */
[----:B------:R-:W-:Y:S01]  /*5a20*/  FMNMX3 R39, R32, R122, R114, !PT ;  /* 0x0000007a20277276 */ /* 0x000fe20007800072 */
[----:B------:R-:W-:Y:S01]  /*5a30*/  FMUL R32, R70, UR10 ;  /* 0x0000000a46207c20 */ /* 0x000fe20008400000 */
[C---:B------:R-:W-:Y:S02]  /*5a40*/  ISETP.GT.U32.AND.EX P3, PT, R28.reuse, RZ, PT, P3 ;  /* 0x000000ff1c00720c */ /* 0x040fe40003f64130 */
[----:B------:R-:W-:-:S02]  /*5a50*/  ISETP.GE.U32.AND.EX P4, PT, R28, RZ, PT, P4 ;  /* 0x000000ff1c00720c */ /* 0x000fc40003f86140 */
[----:B------:R-:W-:Y:S01]  /*5a60*/  ISETP.GT.U32.AND P1, PT, R41, R117, PT ;  /* 0x000000752900720c */ /* 0x000fe20003f24070 */
[----:B------:R-:W-:Y:S01]  /*5a70*/  FMUL R90, R90, UR10 ;  /* 0x0000000a5a5a7c20 */ /* 0x000fe20008400000 */
[----:B------:R-:W-:Y:S02]  /*5a80*/  FSEL R32, R32, -INF , !P3 ;  /* 0xff80000020207808 */ /* 0x000fe40005800000 */
[----:B------:R-:W-:Y:S02]  /*5a90*/  FSEL R33, R33, -INF , !P4 ;  /* 0xff80000021217808 */ /* 0x000fe40006000000 */
[----:B------:R-:W-:Y:S02]  /*5aa0*/  FMNMX R39, R115, R39, !PT ;  /* 0x0000002773277209 */ /* 0x000fe40007800000 */
[----:B------:R-:W-:Y:S02]  /*5ab0*/  ISETP.GT.U32.AND.EX P1, PT, R28, RZ, PT, P1 ;  /* 0x000000ff1c00720c */ /* 0x000fe40003f24110 */
[----:B------:R-:W-:-:S02]  /*5ac0*/  ISETP.GT.U32.AND P3, PT, R37, R117, PT ;  /* 0x000000752500720c */ /* 0x000fc40003f64070 */
[----:B------:R-:W-:Y:S01]  /*5ad0*/  FMNMX3 R37, R32, R33, R74, !PT ;  /* 0x0000002120257276 */ /* 0x000fe2000780004a */
[----:B------:R-:W1:Y:S01]  /*5ae0*/  SHFL.BFLY PT, R41, R39, 0x2, 0x1f ;  /* 0x0c401f0027297f89 */ /* 0x000e6200000e0000 */
[----:B------:R-:W-:Y:S02]  /*5af0*/  FSEL R82, R90, -INF , !P1 ;  /* 0xff8000005a527808 */ /* 0x000fe40004800000 */
[-C--:B------:R-:W-:Y:S02]  /*5b00*/  ISETP.GT.U32.AND P2, PT, R49, R117.reuse, PT ;  /* 0x000000753100720c */ /* 0x080fe40003f44070 */
[-C--:B------:R-:W-:Y:S02]  /*5b10*/  ISETP.GT.U32.AND P4, PT, R38, R117.reuse, PT ;  /* 0x000000752600720c */ /* 0x080fe40003f84070 */
[----:B------:R-:W-:Y:S02]  /*5b20*/  ISETP.GT.U32.AND P1, PT, R40, R117, PT ;  /* 0x000000752800720c */ /* 0x000fe40003f24070 */
[----:B------:R-:W-:-:S02]  /*5b30*/  FMNMX3 R37, R37, R29, R30, !PT ;  /* 0x0000001d25257276 */ /* 0x000fc4000780001e */
[C---:B------:R-:W-:Y:S02]  /*5b40*/  ISETP.GT.U32.AND.EX P2, PT, R28.reuse, RZ, PT, P2 ;  /* 0x000000ff1c00720c */ /* 0x040fe40003f44120 */
[C---:B------:R-:W-:Y:S02]  /*5b50*/  ISETP.GT.U32.AND.EX P0, PT, R28.reuse, RZ, PT, P0 ;  /* 0x000000ff1c00720c */ /* 0x040fe40003f04100 */
[C---:B------:R-:W-:Y:S02]  /*5b60*/  ISETP.GT.U32.AND.EX P3, PT, R28.reuse, RZ, PT, P3 ;  /* 0x000000ff1c00720c */ /* 0x040fe40003f64130 */
[C---:B------:R-:W-:Y:S02]  /*5b70*/  ISETP.GT.U32.AND.EX P4, PT, R28.reuse, RZ, PT, P4 ;  /* 0x000000ff1c00720c */ /* 0x040fe40003f84140 */
[----:B------:R-:W-:Y:S02]  /*5b80*/  ISETP.GT.U32.AND.EX P1, PT, R28, RZ, PT, P1 ;  /* 0x000000ff1c00720c */ /* 0x000fe40003f24110 */
[----:B------:R-:W-:Y:S01]  /*5b90*/  FMNMX3 R28, R37, R31, R43, !PT ;  /* 0x0000001f251c7276 */ /* 0x000fe2000780002b */
[----:B------:R-:W-:Y:S01]  /*5ba0*/  FMUL R95, R95, UR10 ;  /* 0x0000000a5f5f7c20 */ /* 0x000fe20008400000 */
[----:B------:R-:W-:-:S02]  /*5bb0*/  FMUL R66, R66, UR10 ;  /* 0x0000000a42427c20 */ /* 0x000fc40008400000 */
[----:B------:R-:W-:Y:S01]  /*5bc0*/  FMNMX3 R28, R28, R45, R82, !PT ;  /* 0x0000002d1c1c7276 */ /* 0x000fe20007800052 */
[----:B------:R-:W-:Y:S01]  /*5bd0*/  FMUL R67, R67, UR10 ;  /* 0x0000000a43437c20 */ /* 0x000fe20008400000 */
[----:B------:R-:W-:Y:S01]  /*5be0*/  FMUL R34, R34, UR10 ;  /* 0x0000000a22227c20 */ /* 0x000fe20008400000 */
[----:B------:R-:W-:Y:S02]  /*5bf0*/  FSEL R78, R95, -INF , !P2 ;  /* 0xff8000005f4e7808 */ /* 0x000fe40005000000 */
[----:B------:R-:W-:Y:S02]  /*5c00*/  FSEL R77, R66, -INF , !P0 ;  /* 0xff800000424d7808 */ /* 0x000fe40004000000 */
[----:B------:R-:W-:Y:S01]  /*5c10*/  FMNMX3 R28, R28, R79, R81, !PT ;  /* 0x0000004f1c1c7276 */ /* 0x000fe20007800051 */
[----:B------:R-:W-:Y:S01]  /*5c20*/  FMUL R35, R35, UR10 ;  /* 0x0000000a23237c20 */ /* 0x000fe20008400000 */
[----:B------:R-:W-:Y:S02]  /*5c30*/  FSEL R123, R67, -INF , !P3 ;  /* 0xff800000437b7808 */ /* 0x000fe40005800000 */
[----:B------:R-:W-:-:S02]  /*5c40*/  FSEL R89, R34, -INF , !P4 ;  /* 0xff80000022597808 */ /* 0x000fc40006000000 */
[----:B------:R-:W-:Y:S02]  /*5c50*/  FMNMX3 R28, R28, R78, R77, !PT ;  /* 0x0000004e1c1c7276 */ /* 0x000fe4000780004d */
[----:B------:R-:W-:Y:S02]  /*5c60*/  FSEL R88, R35, -INF , !P1 ;  /* 0xff80000023587808 */ /* 0x000fe40004800000 */
[----:B------:R-:W-:Y:S02]  /*5c70*/  FMNMX3 R28, R28, R123, R89, !PT ;  /* 0x0000007b1c1c7276 */ /* 0x000fe40007800059 */
[----:B-1----:R-:W-:Y:S02]  /*5c80*/  FMNMX R41, R39, R41, !PT ;  /* 0x0000002927297209 */ /* 0x002fe40007800000 */
[----:B------:R-:W-:-:S03]  /*5c90*/  FMNMX R124, R88, R28, !PT ;  /* 0x0000001c587c7209 */ /* 0x000fc60007800000 */
[----:B------:R-:W1:Y:S04]  /*5ca0*/  SHFL.BFLY PT, R125, R41, 0x1, 0x1f ;  /* 0x0c201f00297d7f89 */ /* 0x000e6800000e0000 */
[----:B------:R-:W0:Y:S04]  /*5cb0*/  SHFL.BFLY PT, R28, R124, 0x2, 0x1f ;  /* 0x0c401f007c1c7f89 */ /* 0x000e2800000e0000 */
[----:B------:R0:W-:Y:S01]  /*5cc0*/  STL [R1+0x1ec], R0 ;  /* 0x0001ec0001007387 */ /* 0x0001e20000100800 */
[----:B-1----:R-:W-:Y:S02]  /*5cd0*/  FMNMX3 R125, R41, R125, R118, !PT ;  /* 0x0000007d297d7276 */ /* 0x002fe40007800076 */
[----:B0-----:R-:W-:-:S03]  /*5ce0*/  FMNMX R124, R124, R28, !PT ;  /* 0x0000001c7c7c7209 */ /* 0x001fc60007800000 */
[--C-:B------:R-:W-:Y:S01]  /*5cf0*/  FADD R28, R3, -R125.reuse ;  /* 0x8000007d031c7221 */ /* 0x100fe20000000000 */
[--C-:B------:R-:W-:Y:S01]  /*5d00*/  FADD R36, R36, -R125.reuse ;  /* 0x8000007d24247221 */ /* 0x100fe20000000000 */
[----:B------:R-:W0:Y:S01]  /*5d10*/  SHFL.BFLY PT, R3, R124, 0x1, 0x1f ;  /* 0x0c201f007c037f89 */ /* 0x000e2200000e0000 */
[--C-:B------:R-:W-:Y:S01]  /*5d20*/  FADD R72, R72, -R125.reuse ;  /* 0x8000007d48487221 */ /* 0x100fe20000000000 */
[----:B------:R-:W-:Y:S01]  /*5d30*/  FADD R73, R73, -R125 ;  /* 0x8000007d49497221 */ /* 0x000fe20000000000 */
[----:B------:R-:W-:Y:S01]  /*5d40*/  FMUL R36, R36, 1.4426950216293334961 ;  /* 0x3fb8aa3b24247820 */ /* 0x000fe20000400000 */
[----:B------:R-:W-:Y:S01]  /*5d50*/  FMUL R28, R28, 1.4426950216293334961 ;  /* 0x3fb8aa3b1c1c7820 */ /* 0x000fe20000400000 */
[----:B------:R-:W-:Y:S01]  /*5d60*/  FMUL R72, R72, 1.4426950216293334961 ;  /* 0x3fb8aa3b48487820 */ /* 0x000fe20000400000 */
[----:B------:R-:W-:Y:S01]  /*5d70*/  FMUL R73, R73, 1.4426950216293334961 ;  /* 0x3fb8aa3b49497820 */ /* 0x000fe20000400000 */
[----:B------:R-:W-:Y:S08]  /*5d80*/  MUFU.EX2 R121, R36 ;  /* 0x0000002400797308 */ /* 0x000ff00000000800 */
[----:B------:R-:W1:Y:S08]  /*5d90*/  MUFU.EX2 R120, R28 ;  /* 0x0000001c00787308 */ /* 0x000e700000000800 */
[----:B------:R-:W-:Y:S08]  /*5da0*/  MUFU.EX2 R58, R72 ;  /* 0x00000048003a7308 */ /* 0x000ff00000000800 */
[----:B------:R-:W3:Y:S01]  /*5db0*/  MUFU.EX2 R0, R73 ;  /* 0x0000004900007308 */ /* 0x000ee20000000800 */
[----:B0-----:R-:W-:Y:S01]  /*5dc0*/  FMNMX3 R124, R124, R3, R119, !PT ;  /* 0x000000037c7c7276 */ /* 0x001fe20007800077 */
[--C-:B------:R-:W-:Y:S01]  /*5dd0*/  FADD R75, R75, -R125.reuse ;  /* 0x8000007d4b4b7221 */ /* 0x100fe20000000000 */
[--C-:B------:R-:W-:Y:S01]  /*5de0*/  FADD R42, R42, -R125.reuse ;  /* 0x8000007d2a2a7221 */ /* 0x100fe20000000000 */
[--C-:B------:R-:W-:Y:S01]  /*5df0*/  FADD R46, R46, -R125.reuse ;  /* 0x8000007d2e2e7221 */ /* 0x100fe20000000000 */
[----:B------:R-:W-:Y:S01]  /*5e00*/  FADD R44, R44, -R125 ;  /* 0x8000007d2c2c7221 */ /* 0x000fe20000000000 */
[----:B-1----:R-:W-:Y:S01]  /*5e10*/  F2FP.SATFINITE.E4M3.F32.PACK_AB_MERGE_C R63, R120, R121, RZ ;  /* 0x00000079783f723e */ /* 0x002fe200048070ff */
[----:B------:R-:W-:Y:S01]  /*5e20*/  STS.U8 [R2+UR7+0x10000], R116 ;  /* 0x0100007402007988 */ /* 0x000fe20008000007 */
[----:B------:R-:W-:Y:S01]  /*5e30*/  FMUL R75, R75, 1.4426950216293334961 ;  /* 0x3fb8aa3b4b4b7820 */ /* 0x000fe20000400000 */
[----:B------:R-:W-:-:S02]  /*5e40*/  FADD R32, R32, -R124 ;  /* 0x8000007c20207221 */ /* 0x000fc40000000000 */
[----:B------:R-:W-:Y:S01]  /*5e50*/  STS.U8 [R2+UR7+0x10200], R111 ;  /* 0x0102006f02007988 */ /* 0x000fe20008000007 */
[----:B------:R-:W-:Y:S01]  /*5e60*/  FMUL R42, R42, 1.4426950216293334961 ;  /* 0x3fb8aa3b2a2a7820 */ /* 0x000fe20000400000 */
[----:B------:R-:W-:Y:S02]  /*5e70*/  FADD R33, R33, -R124 ;  /* 0x8000007c21217221 */ /* 0x000fe40000000000 */
[----:B--2---:R-:W-:Y:S01]  /*5e80*/  STS.U8 [R2+UR7+0x10400], R110 ;  /* 0x0104006e02007988 */ /* 0x004fe20008000007 */
[----:B---3--:R-:W-:-:S03]  /*5e90*/  F2FP.SATFINITE.E4M3.F32.PACK_AB_MERGE_C R3, R0, R58, RZ ;  /* 0x0000003a0003723e */ /* 0x008fc600048070ff */
[----:B------:R-:W-:Y:S01]  /*5ea0*/  STS.U8 [R2+UR7+0x10600], R102 ;  /* 0x0106006602007988 */ /* 0x000fe20008000007 */
[----:B------:R-:W-:-:S03]  /*5eb0*/  FMUL R46, R46, 1.4426950216293334961 ;  /* 0x3fb8aa3b2e2e7820 */ /* 0x000fc60000400000 */
[----:B------:R-:W-:Y:S01]  /*5ec0*/  STS.U8 [R2+UR7+0x10800], R100 ;  /* 0x0108006402007988 */ /* 0x000fe20008000007 */
[----:B------:R-:W-:-:S03]  /*5ed0*/  FADD R74, R74, -R124 ;  /* 0x8000007c4a4a7221 */ /* 0x000fc60000000000 */
[----:B------:R-:W-:Y:S04]  /*5ee0*/  STS.U8 [R2+UR7+0x10a00], R76 ;  /* 0x010a004c02007988 */ /* 0x000fe80008000007 */
[----:B------:R-:W-:Y:S04]  /*5ef0*/  STS.U8 [R2+UR7+0x10c00], R47 ;  /* 0x010c002f02007988 */ /* 0x000fe80008000007 */
[----:B------:R-:W-:Y:S04]  /*5f00*/  STS.U8 [R2+UR7+0x10e00], R48 ;  /* 0x010e003002007988 */ /* 0x000fe80008000007 */
[----:B------:R-:W-:Y:S04]  /*5f10*/  STS.U8 [R2+UR7+0x11000], R50 ;  /* 0x0110003202007988 */ /* 0x000fe80008000007 */
[----:B----4-:R-:W-:Y:S04]  /*5f20*/  STS.U8 [R2+UR7+0x11200], R52 ;  /* 0x0112003402007988 */ /* 0x010fe80008000007 */
[----:B------:R-:W-:Y:S04]  /*5f30*/  STS.U8 [R2+UR7+0x11400], R54 ;  /* 0x0114003602007988 */ /* 0x000fe80008000007 */
[----:B------:R-:W-:Y:S04]  /*5f40*/  STS.U8 [R2+UR7+0x11600], R56 ;  /* 0x0116003802007988 */ /* 0x000fe80008000007 */
[----:B------:R-:W-:Y:S04]  /*5f50*/  STS.U8 [R2+UR7+0x11800], R60 ;  /* 0x0118003c02007988 */ /* 0x000fe80008000007 */
[----:B------:R-:W-:Y:S04]  /*5f60*/  STS.U8 [R2+UR7+0x11a00], R80 ;  /* 0x011a005002007988 */ /* 0x000fe80008000007 */
[----:B------:R-:W-:Y:S04]  /*5f70*/  STS.U8 [R2+UR7+0x11c00], R96 ;  /* 0x011c006002007988 */ /* 0x000fe80008000007 */
[----:B------:R-:W-:Y:S01]  /*5f80*/  STS.U8 [R2+UR7+0x11e00], R108 ;  /* 0x011e006c02007988 */ /* 0x000fe20008000007 */
[----:B------:R-:W-:Y:S01]  /*5f90*/  FMUL R44, R44, 1.4426950216293334961 ;  /* 0x3fb8aa3b2c2c7820 */ /* 0x000fe20000400000 */
[----:B------:R-:W-:Y:S01]  /*5fa0*/  FADD R29, R29, -R124 ;  /* 0x8000007c1d1d7221 */ /* 0x000fe20000000000 */
[----:B------:R-:W-:Y:S01]  /*5fb0*/  F2FP.F16.E4M3.UNPACK_B R63, R63 ;  /* 0x0000003fff3f723e */ /* 0x000fe200020006ff */
[----:B------:R-:W-:Y:S01]  /*5fc0*/  STL [R1+0xc8], R58 ;  /* 0x0000c83a01007387 */ /* 0x000fe20000100800 */
[----:B------:R-:W-:Y:S01]  /*5fd0*/  F2FP.F16.E4M3.UNPACK_B R3, R3 ;  /* 0x00000003ff03723e */ /* 0x000fe200020006ff */
[----:B------:R-:W0:Y:S01]  /*5fe0*/  MUFU.EX2 R53, R75 ;  /* 0x0000004b00357308 */ /* 0x000e220000000800 */
[----:B------:R-:W-:Y:S01]  /*5ff0*/  FMUL R32, R32, 1.4426950216293334961 ;  /* 0x3fb8aa3b20207820 */ /* 0x000fe20000400000 */
[----:B------:R1:W-:Y:S01]  /*6000*/  STL [R1+0xcc], R0 ;  /* 0x0000cc0001007387 */ /* 0x0003e20000100800 */
[----:B------:R-:W-:Y:S01]  /*6010*/  FMUL R33, R33, 1.4426950216293334961 ;  /* 0x3fb8aa3b21217820 */ /* 0x000fe20000400000 */
[----:B------:R-:W-:Y:S01]  /*6020*/  FMUL R74, R74, 1.4426950216293334961 ;  /* 0x3fb8aa3b4a4a7820 */ /* 0x000fe20000400000 */
[----:B------:R-:W-:Y:S01]  /*6030*/  FMUL R29, R29, 1.4426950216293334961 ;  /* 0x3fb8aa3b1d1d7820 */ /* 0x000fe20000400000 */
[----:B------:R-:W-:-:S02]  /*6040*/  SEL R62, R63, R3, !P6 ;  /* 0x000000033f3e7207 */ /* 0x000fc40007000000 */
[----:B------:R-:W2:Y:S01]  /*6050*/  MUFU.EX2 R37, R42 ;  /* 0x0000002a00257308 */ /* 0x000ea20000000800 */
[----:B-1----:R-:W-:Y:S01]  /*6060*/  IMAD.SHL.U32 R0, R61, 0x8, RZ ;  /* 0x000000083d007824 */ /* 0x002fe200078e00ff */
[----:B------:R-:W-:-:S06]  /*6070*/  SEL R63, R3, R63, !P6 ;  /* 0x0000003f033f7207 */ /* 0x000fcc0007000000 */
[----:B------:R-:W1:Y:S01]  /*6080*/  MUFU.EX2 R51, R46 ;  /* 0x0000002e00337308 */ /* 0x000e620000000800 */
[----:B------:R-:W-:Y:S02]  /*6090*/  LOP3.LUT R3, R0, 0x30, RZ, 0xc0, !PT ;  /* 0x0000003000037812 */ /* 0x000fe400078ec0ff */
[----:B------:R-:W-:-:S05]  /*60a0*/  LOP3.LUT R97, R61, 0x7, RZ, 0xc0, !PT ;  /* 0x000000073d617812 */ /* 0x000fca00078ec0ff */
[----:B------:R-:W3:Y:S01]  /*60b0*/  MUFU.EX2 R35, R44 ;  /* 0x0000002c00237308 */ /* 0x000ee20000000800 */
[--C-:B------:R-:W-:Y:S01]  /*60c0*/  FADD R28, R30, -R124.reuse ;  /* 0x8000007c1e1c7221 */ /* 0x100fe20000000000 */
[----:B------:R-:W-:-:S06]  /*60d0*/  FADD R31, R31, -R124 ;  /* 0x8000007c1f1f7221 */ /* 0x000fcc0000000000 */
[----:B------:R-:W4:Y:S01]  /*60e0*/  MUFU.EX2 R57, R32 ;  /* 0x0000002000397308 */ /* 0x000f220000000800 */
[----:B------:R-:W-:Y:S02]  /*60f0*/  IMAD R3, R97, 0x40, R3 ;  /* 0x0000004061037824 */ /* 0x000fe400078e0203 */
[----:B------:R-:W-:-:S05]  /*6100*/  IMAD.SHL.U32 R61, R61, 0x2, RZ ;  /* 0x000000023d3d7824 */ /* 0x000fca00078e00ff */
[----:B------:R-:W0:Y:S08]  /*6110*/  MUFU.EX2 R38, R33 ;  /* 0x0000002100267308 */ /* 0x000e300000000800 */
[----:B------:R-:W1:Y:S01]  /*6120*/  MUFU.EX2 R55, R74 ;  /* 0x0000004a00377308 */ /* 0x000e620000000800 */
[----:B------:R-:W-:-:S07]  /*6130*/  FMUL R28, R28, 1.4426950216293334961 ;  /* 0x3fb8aa3b1c1c7820 */ /* 0x000fce0000400000 */
[----:B------:R-:W4:Y:S01]  /*6140*/  MUFU.EX2 R34, R29 ;  /* 0x0000001d00227308 */ /* 0x000f220000000800 */
[----:B------:R-:W-:Y:S01]  /*6150*/  FMUL R31, R31, 1.4426950216293334961 ;  /* 0x3fb8aa3b1f1f7820 */ /* 0x000fe20000400000 */
[----:B------:R-:W-:Y:S01]  /*6160*/  LOP3.LUT R3, R3, 0x30, R61, 0x78, !PT ;  /* 0x0000003003037812 */ /* 0x000fe200078e783d */
[----:B0-----:R-:W-:Y:S04]  /*6170*/  STL [R1+0xd0], R53 ;  /* 0x0000d03501007387 */ /* 0x001fe80000100800 */
[----:B--2---:R-:W-:Y:S01]  /*6180*/  STL [R1+0xd8], R37 ;  /* 0x0000d82501007387 */ /* 0x004fe20000100800 */
[----:B------:R-:W0:Y:S03]  /*6190*/  MUFU.EX2 R36, R28 ;  /* 0x0000001c00247308 */ /* 0x000e260000000800 */
[----:B-1----:R-:W-:Y:S04]  /*61a0*/  STL [R1+0xd4], R51 ;  /* 0x0000d43301007387 */ /* 0x002fe80000100800 */
[----:B---3--:R-:W-:Y:S01]  /*61b0*/  STL [R1+0xdc], R35 ;  /* 0x0000dc2301007387 */ /* 0x008fe20000100800 */
[----:B------:R1:W2:Y:S01]  /*61c0*/  MUFU.EX2 R33, R31 ;  /* 0x0000001f00217308 */ /* 0x0002a20000000800 */
[----:B------:R-:W-:Y:S06]  /*61d0*/  BAR.SYNC.DEFER_BLOCKING 0x0 ;  /* 0x0000000000007b1d */ /* 0x000fec0000010000 */
[----:B----4-:R-:W-:Y:S04]  /*61e0*/  STL [R1+0xa8], R57 ;  /* 0x0000a83901007387 */ /* 0x010fe80000100800 */
[----:B------:R-:W-:Y:S04]  /*61f0*/  STL [R1+0xa4], R38 ;  /* 0x0000a42601007387 */ /* 0x000fe80000100800 */
[----:B------:R-:W-:Y:S04]  /*6200*/  STL [R1+0xb8], R55 ;  /* 0x0000b83701007387 */ /* 0x000fe80000100800 */
[----:B------:R3:W-:Y:S04]  /*6210*/  STL [R1+0xc0], R34 ;  /* 0x0000c02201007387 */ /* 0x0007e80000100800 */
[----:B-1----:R-:W1:Y:S01]  /*6220*/  LDSM.16.M88.4 R28, [R3+UR7+0x10000] ;  /* 0x01000007031c783b */ /* 0x002e620008000200 */
[----:B---3--:R-:W-:-:S02]  /*6230*/  F2FP.SATFINITE.E4M3.F32.PACK_AB_MERGE_C R34, R34, R55, RZ ;  /* 0x000000372222723e */ /* 0x008fc400048070ff */
[----:B------:R-:W3:Y:S01]  /*6240*/  S2R R55, SR_TID.X ;  /* 0x0000000000377919 */ /* 0x000ee20000002100 */
[--C-:B------:R-:W-:Y:S01]  /*6250*/  FADD R43, R43, -R124.reuse ;  /* 0x8000007c2b2b7221 */ /* 0x100fe20000000000 */
[----:B------:R-:W-:-:S03]  /*6260*/  FADD R45, R45, -R124 ;  /* 0x8000007c2d2d7221 */ /* 0x000fc60000000000 */
[----:B------:R-:W-:Y:S01]  /*6270*/  FMUL R43, R43, 1.4426950216293334961 ;  /* 0x3fb8aa3b2b2b7820 */ /* 0x000fe20000400000 */
[----:B------:R-:W-:-:S03]  /*6280*/  FMUL R45, R45, 1.4426950216293334961 ;  /* 0x3fb8aa3b2d2d7820 */ /* 0x000fc60000400000 */
[----:B------:R-:W4:Y:S08]  /*6290*/  MUFU.EX2 R32, R43 ;  /* 0x0000002b00207308 */ /* 0x000f300000000800 */
[----:B------:R-:W1:Y:S01]  /*62a0*/  MUFU.EX2 R0, R45 ;  /* 0x0000002d00007308 */ /* 0x000e620000000800 */
[----:B0-----:R-:W-:Y:S04]  /*62b0*/  STL [R1+0xbc], R36 ;  /* 0x0000bc2401007387 */ /* 0x001fe80000100800 */
[----:B--2---:R-:W-:Y:S04]  /*62c0*/  STL [R1+0xc4], R33 ;  /* 0x0000c42101007387 */ /* 0x004fe80000100800 */
[----:B----4-:R0:W-:Y:S01]  /*62d0*/  STL [R1+0xb4], R32 ;  /* 0x0000b42001007387 */ /* 0x0101e20000100800 */
[----:B------:R-:W-:-:S02]  /*62e0*/  F2FP.SATFINITE.E4M3.F32.PACK_AB_MERGE_C R61, R38, R57, RZ ;  /* 0x00000039263d723e */ /* 0x000fc400048070ff */
[----:B------:R-:W-:Y:S01]  /*62f0*/  F2FP.SATFINITE.E4M3.F32.PACK_AB_MERGE_C R59, R37, R53, RZ ;  /* 0x00000035253b723e */ /* 0x000fe200048070ff */
[----:B------:R-:W-:Y:S04]  /*6300*/  LDSM.16.M88.4 R40, [R3+UR7+0x10600] ;  /* 0x010600070328783b */ /* 0x000fe80008000200 */
[----:B-1----:R3:W-:Y:S01]  /*6310*/  STL [R1+0xb0], R0 ;  /* 0x0000b00001007387 */ /* 0x0027e20000100800 */
[----:B0-----:R-:W-:-:S03]  /*6320*/  F2FP.SATFINITE.E4M3.F32.PACK_AB_MERGE_C R32, R0, R32, RZ ;  /* 0x000000200020723e */ /* 0x001fc600048070ff */
[----:B------:R-:W-:Y:S04]  /*6330*/  STL [R1+0x1f0], R2 ;  /* 0x0001f00201007387 */ /* 0x000fe80000100800 */
[----:B------:R0:W-:Y:S01]  /*6340*/  STL [R1+0x264], R31 ;  /* 0x0002641f01007387 */ /* 0x0001e20000100800 */
[----:B---3--:R-:W-:-:S03]  /*6350*/  LOP3.LUT R0, R55, 0x1, RZ, 0xc0, !PT ;  /* 0x0000000137007812 */ /* 0x008fc600078ec0ff */
[----:B------:R-:W2:Y:S01]  /*6360*/  LDL.LU R75, [R1+0x20] ;  /* 0x00002000014b7983 */ /* 0x000ea20000300800 */
[----:B------:R-:W-:Y:S01]  /*6370*/  SHF.R.U32.HI R38, RZ, 0x1, R55 ;  /* 0x00000001ff267819 */ /* 0x000fe20000011637 */
[----:B------:R-:W-:Y:S02]  /*6380*/  IMAD.SHL.U32 R0, R0, 0x2, RZ ;  /* 0x0000000200007824 */ /* 0x000fe400078e00ff */
[----:B------:R-:W3:Y:S01]  /*6390*/  LDL.LU R74, [R1+0x24] ;  /* 0x00002400014a7983 */ /* 0x000ee20000300800 */
[----:B------:R-:W-:-:S03]  /*63a0*/  F2FP.SATFINITE.E4M3.F32.PACK_AB_MERGE_C R57, R33, R36, RZ ;  /* 0x000000242139723e */ /* 0x000fc600048070ff */
[----:B------:R-:W4:Y:S01]  /*63b0*/  LDL.LU R73, [R1+0x28] ;  /* 0x0000280001497983 */ /* 0x000f220000300800 */
[----:B------:R-:W-:-:S03]  /*63c0*/  F2FP.SATFINITE.E4M3.F32.PACK_AB_MERGE_C R33, R35, R51, RZ ;  /* 0x000000332321723e */ /* 0x000fc600048070ff */
[----:B------:R-:W4:Y:S01]  /*63d0*/  LDL.LU R72, [R1+0x2c] ;  /* 0x00002c0001487983 */ /* 0x000f220000300800 */
[----:B------:R-:W-:-:S03]  /*63e0*/  SGXT.U32 R38, R38, 0x1 ;  /* 0x000000012626781a */ /* 0x000fc60000000000 */
[----:B------:R-:W4:Y:S01]  /*63f0*/  LDL.LU R71, [R1+0x10] ;  /* 0x0000100001477983 */ /* 0x000f220000300800 */
[----:B------:R-:W-:-:S03]  /*6400*/  LOP3.LUT R0, R0, 0x1c, R55, 0xf8, !PT ;  /* 0x0000001c00007812 */ /* 0x000fc600078ef837 */
[----:B------:R-:W4:Y:S01]  /*6410*/  LDL.LU R70, [R1+0x14] ;  /* 0x0000140001467983 */ /* 0x000f220000300800 */
[----:B------:R-:W-:-:S03]  /*6420*/  F2FP.F16.E4M3.UNPACK_B R61, R61 ;  /* 0x0000003dff3d723e */ /* 0x000fc600020006ff */
[----:B------:R-:W4:Y:S01]  /*6430*/  LDL.LU R69, [R1+0x18] ;  /* 0x0000180001457983 */ /* 0x000f220000300800 */
[----:B------:R-:W-:-:S03]  /*6440*/  F2FP.F16.E4M3.UNPACK_B R34, R34 ;  /* 0x00000022ff22723e */ /* 0x000fc600020006ff */
[----:B------:R-:W4:Y:S01]  /*6450*/  LDL.LU R67, [R1+0x1c] ;  /* 0x00001c0001437983 */ /* 0x000f220000300800 */
[----:B------:R-:W-:Y:S02]  /*6460*/  F2FP.F16.E4M3.UNPACK_B R59, R59 ;  /* 0x0000003bff3b723e */ /* 0x000fe400020006ff */
[----:B------:R-:W-:Y:S01]  /*6470*/  F2FP.F16.E4M3.UNPACK_B R33, R33 ;  /* 0x00000021ff21723e */ /* 0x000fe200020006ff */
[----:B------:R-:W4:Y:S01]  /*6480*/  LDL.LU R66, [R1] ;  /* 0x0000000001427983 */ /* 0x000f220000300800 */
[----:B------:R-:W-:Y:S02]  /*6490*/  F2FP.F16.E4M3.UNPACK_B R57, R57 ;  /* 0x00000039ff39723e */ /* 0x000fe400020006ff */
[----:B------:R-:W-:Y:S01]  /*64a0*/  F2FP.F16.E4M3.UNPACK_B R32, R32 ;  /* 0x00000020ff20723e */ /* 0x000fe200020006ff */
[----:B------:R-:W4:Y:S01]  /*64b0*/  LDL.LU R65, [R1+0x4] ;  /* 0x0000040001417983 */ /* 0x000f220000300800 */
[----:B------:R-:W-:-:S03]  /*64c0*/  LOP3.LUT R0, R0, R38, RZ, 0xfc, !PT ;  /* 0x0000002600007212 */ /* 0x000fc600078efcff */
[----:B------:R-:W4:Y:S01]  /*64d0*/  LDL.LU R64, [R1+0x8] ;  /* 0x0000080001407983 */ /* 0x000f220000300800 */
[----:B------:R-:W-:Y:S02]  /*64e0*/  SEL R60, R61, R34, !P6 ;  /* 0x000000223d3c7207 */ /* 0x000fe40007000000 */
[----:B------:R-:W-:Y:S02]  /*64f0*/  SEL R58, R59, R33, !P6 ;  /* 0x000000213b3a7207 */ /* 0x000fe40007000000 */
[----:B------:R-:W-:Y:S01]  /*6500*/  SEL R56, R57, R32, !P6 ;  /* 0x0000002039387207 */ /* 0x000fe20007000000 */
[----:B------:R-:W-:Y:S01]  /*6510*/  FADD R37, -R125, R118 ;  /* 0x000000767d257221 */ /* 0x000fe20000000100 */
[----:B------:R-:W-:Y:S01]  /*6520*/  SEL R61, R34, R61, !P6 ;  /* 0x0000003d223d7207 */ /* 0x000fe20007000000 */
[----:B------:R-:W-:Y:S01]  /*6530*/  FADD R36, -R124, R119 ;  /* 0x000000777c247221 */ /* 0x000fe20000000100 */
[----:B------:R-:W-:Y:S01]  /*6540*/  SEL R59, R33, R59, !P6 ;  /* 0x0000003b213b7207 */ /* 0x000fe20007000000 */
[----:B------:R-:W-:Y:S01]  /*6550*/  SHFL.IDX PT, R62, R62, R0, 0x1f ;  /* 0x00001f003e3e7589 */ /* 0x000fe200000e0000 */
[----:B------:R-:W-:-:S02]  /*6560*/  SEL R57, R32, R57, !P6 ;  /* 0x0000003920397207 */ /* 0x000fc40007000000 */
[----:B0-----:R-:W-:Y:S01]  /*6570*/  LOP3.LUT R31, R0, 0x1, RZ, 0x3c, !PT ;  /* 0x00000001001f7812 */ /* 0x001fe200078e3cff */
[----:B------:R-:W-:Y:S01]  /*6580*/  SHFL.IDX PT, R60, R60, R0, 0x1f ;  /* 0x00001f003c3c7589 */ /* 0x000fe200000e0000 */
[----:B------:R-:W-:Y:S01]  /*6590*/  FMUL R37, R37, 1.4426950216293334961 ;  /* 0x3fb8aa3b25257820 */ /* 0x000fe20000400000 */
[----:B------:R-:W-:Y:S02]  /*65a0*/  FMUL R36, R36, 1.4426950216293334961 ;  /* 0x3fb8aa3b24247820 */ /* 0x000fe40000400000 */
[----:B------:R-:W-:Y:S04]  /*65b0*/  SHFL.IDX PT, R58, R58, R0, 0x1f ;  /* 0x00001f003a3a7589 */ /* 0x000fe800000e0000 */
[----:B------:R0:W-:Y:S04]  /*65c0*/  SHFL.IDX PT, R56, R56, R0, 0x1f ;  /* 0x00001f0038387589 */ /* 0x0001e800000e0000 */
[----:B------:R-:W1:Y:S04]  /*65d0*/  SHFL.IDX PT, R63, R63, R31, 0x1f ;  /* 0x00001f1f3f3f7589 */ /* 0x000e6800000e0000 */
[----:B------:R-:W1:Y:S04]  /*65e0*/  SHFL.IDX PT, R61, R61, R31, 0x1f ;  /* 0x00001f1f3d3d7589 */ /* 0x000e6800000e0000 */
[----:B------:R-:W1:Y:S04]  /*65f0*/  SHFL.IDX PT, R59, R59, R31, 0x1f ;  /* 0x00001f1f3b3b7589 */ /* 0x000e6800000e0000 */
[----:B------:R-:W1:Y:S01]  /*6600*/  SHFL.IDX PT, R57, R57, R31, 0x1f ;  /* 0x00001f1f39397589 */ /* 0x000e6200000e0000 */
[----:B------:R-:W1:Y:S01]  /*6610*/  MUFU.EX2 R2, R37 ;  /* 0x0000002500027308 */ /* 0x000e620000000800 */
[----:B------:R-:W-:-:S02]  /*6620*/  F2FP.F16.E4M3.UNPACK_B R44, R28 ;  /* 0x0000001cff2c723e */ /* 0x000fc400020006ff */
[----:B------:R-:W-:Y:S01]  /*6630*/  F2FP.F16.E4M3.UNPACK_B R45, R29 ;  /* 0x0000001dff2d723e */ /* 0x000fe200020006ff */
[----:B------:R-:W4:Y:S04]  /*6640*/  LDL.LU R68, [R1+0xc] ;  /* 0x00000c0001447983 */ /* 0x000f280000300800 */
[----:B0-----:R0:W1:Y:S01]  /*6650*/  MUFU.EX2 R0, R36 ;  /* 0x0000002400007308 */ /* 0x0010620000000800 */
[----:B------:R-:W-:Y:S04]  /*6660*/  LDSM.16.M88.4 R32, [R3+UR7+0x10200] ;  /* 0x010200070320783b */ /* 0x000fe80008000200 */
[----:B0-----:R-:W0:Y:S01]  /*6670*/  LDSM.16.M88.4 R36, [R3+UR7+0x10400] ;  /* 0x010400070324783b */ /* 0x001e220008000200 */
[C---:B-1----:R-:W-:Y:S01]  /*6680*/  FMUL R108, R2.reuse, R24 ;  /* 0x00000018026c7220 */ /* 0x042fe20000400000 */
[----:B------:R-:W-:Y:S01]  /*6690*/  FMUL R109, R2, R25 ;  /* 0x00000019026d7220 */ /* 0x000fe20000400000 */
[----:B------:R-:W-:-:S02]  /*66a0*/  SEL R24, R62, R63, !P5 ;  /* 0x0000003f3e187207 */ /* 0x000fc40006800000 */
[----:B------:R-:W-:Y:S01]  /*66b0*/  SEL R25, R60, R61, !P5 ;  /* 0x0000003d3c197207 */ /* 0x000fe20006800000 */
[C---:B------:R-:W-:Y:S01]  /*66c0*/  FMUL R110, R0.reuse, R26 ;  /* 0x0000001a006e7220 */ /* 0x040fe20000400000 */
[----:B------:R-:W-:Y:S01]  /*66d0*/  FMUL R111, R0, R27 ;  /* 0x0000001b006f7220 */ /* 0x000fe20000400000 */
[----:B------:R-:W-:Y:S02]  /*66e0*/  SEL R26, R58, R59, !P5 ;  /* 0x0000003b3a1a7207 */ /* 0x000fe40006800000 */
[----:B------:R-:W-:Y:S02]  /*66f0*/  SEL R27, R56, R57, !P5 ;  /* 0x00000039381b7207 */ /* 0x000fe40006800000 */
[----:B------:R-:W-:Y:S02]  /*6700*/  SEL R118, R59, R58, !P5 ;  /* 0x0000003a3b767207 */ /* 0x000fe40006800000 */
[----:B------:R-:W-:Y:S02]  /*6710*/  SEL R119, R57, R56, !P5 ;  /* 0x0000003839777207 */ /* 0x000fe40006800000 */
[----:B------:R-:W1:Y:S01]  /*6720*/  LDSM.16.M88.4 R56, [R3+UR7+0x10e00] ;  /* 0x010e00070338783b */ /* 0x000e620008000200 */
[----:B------:R-:W-:Y:S03]  /*6730*/  HMMA.16816.F32 R108, R24, R44, R108 ;  /* 0x0000002c186c723c */ /* 0x000fe6000000186c */
[----:B------:R-:W1:Y:S01]  /*6740*/  LDSM.16.M88.4 R44, [R3+UR7+0x10800] ;  /* 0x01080007032c783b */ /* 0x000e620008000200 */
[----:B------:R-:W-:-:S02]  /*6750*/  SEL R116, R63, R62, !P5 ;  /* 0x0000003e3f747207 */ /* 0x000fc40006800000 */
[----:B------:R-:W-:Y:S02]  /*6760*/  SEL R117, R61, R60, !P5 ;  /* 0x0000003c3d757207 */ /* 0x000fe40006800000 */
[----:B------:R-:W1:Y:S01]  /*6770*/  LDSM.16.M88.4 R60, [R3+UR7+0x11000] ;  /* 0x01100007033c783b */ /* 0x000e620008000200 */
[C---:B------:R-:W-:Y:S01]  /*6780*/  FMUL R52, R2.reuse, R20 ;  /* 0x0000001402347220 */ /* 0x040fe20000400000 */
[C---:B------:R-:W-:Y:S01]  /*6790*/  FMUL R53, R2.reuse, R21 ;  /* 0x0000001502357220 */ /* 0x040fe20000400000 */
[C---:B------:R-:W-:Y:S01]  /*67a0*/  FMUL R16, R2.reuse, R16 ;  /* 0x0000001002107220 */ /* 0x040fe20000400000 */
[----:B------:R-:W-:Y:S01]  /*67b0*/  FMUL R17, R2, R17 ;  /* 0x0000001102117220 */ /* 0x000fe20000400000 */
[C---:B------:R-:W-:Y:S01]  /*67c0*/  FMUL R18, R0.reuse, R18 ;  /* 0x0000001200127220 */ /* 0x040fe20000400000 */
[----:B------:R-:W-:Y:S01]  /*67d0*/  FMUL R19, R0, R19 ;  /* 0x0000001300137220 */ /* 0x000fe20000400000 */
[----:B0-----:R-:W-:Y:S02]  /*67e0*/  F2FP.F16.E4M3.UNPACK_B R20, R36 ;  /* 0x00000024ff14723e */ /* 0x001fe400020006ff */
[----:B------:R-:W-:-:S07]  /*67f0*/  F2FP.F16.E4M3.UNPACK_B R21, R37 ;  /* 0x00000025ff15723e */ /* 0x000fce00020006ff */
[----:B------:R-:W-:Y:S01]  /*6800*/  HMMA.16816.F32 R16, R24, R20, R16 ;  /* 0x000000141810723c */ /* 0x000fe20000001810 */
[C---:B------:R-:W-:Y:S01]  /*6810*/  FMUL R92, R2.reuse, R8 ;  /* 0x00000008025c7220 */ /* 0x040fe20000400000 */
[----:B------:R-:W-:Y:S01]  /*6820*/  FMUL R93, R2, R9 ;  /* 0x00000009025d7220 */ /* 0x000fe20000400000 */
[----:B------:R-:W-:Y:S01]  /*6830*/  F2FP.F16.E4M3.UNPACK_B R36, R36.H1 ;  /* 0x00000024ff24723e */ /* 0x000fe200030006ff */
[C---:B------:R-:W-:Y:S01]  /*6840*/  FMUL R94, R0.reuse, R10 ;  /* 0x0000000a005e7220 */ /* 0x040fe20000400000 */
[----:B------:R-:W-:Y:S01]  /*6850*/  F2FP.F16.E4M3.UNPACK_B R37, R37.H1 ;  /* 0x00000025ff25723e */ /* 0x000fe200030006ff */
[----:B------:R-:W-:Y:S01]  /*6860*/  FMUL R95, R0, R11 ;  /* 0x0000000b005f7220 */ /* 0x000fe20000400000 */
[----:B-1----:R-:W-:Y:S01]  /*6870*/  STL [R1+0x24c], R58 ;  /* 0x00024c3a01007387 */ /* 0x002fe20000100800 */
[----:B------:R-:W-:Y:S02]  /*6880*/  F2FP.F16.E4M3.UNPACK_B R8, R44 ;  /* 0x0000002cff08723e */ /* 0x000fe400020006ff */
[----:B------:R-:W-:Y:S01]  /*6890*/  F2FP.F16.E4M3.UNPACK_B R9, R45 ;  /* 0x0000002dff09723e */ /* 0x000fe200020006ff */
[----:B------:R-:W-:Y:S01]  /*68a0*/  STL [R1+0x248], R59 ;  /* 0x0002483b01007387 */ /* 0x000fe20000100800 */
[----:B------:R-:W-:-:S03]  /*68b0*/  F2FP.F16.E4M3.UNPACK_B R49, R33 ;  /* 0x00000021ff31723e */ /* 0x000fc600020006ff */
[----:B------:R-:W-:Y:S05]  /*68c0*/  STL [R1+0x238], R62 ;  /* 0x0002383e01007387 */ /* 0x000fea0000100800 */
[----:B------:R-:W-:Y:S01]  /*68d0*/  HMMA.16816.F32 R16, R116, R36, R16 ;  /* 0x000000247410723c */ /* 0x000fe20000001810 */
[----:B------:R-:W-:Y:S01]  /*68e0*/  STL [R1+0x234], R63 ;  /* 0x0002343f01007387 */ /* 0x000fe20000100800 */
[----:B------:R-:W-:-:S03]  /*68f0*/  F2FP.F16.E4M3.UNPACK_B R48, R32 ;  /* 0x00000020ff30723e */ /* 0x000fc600020006ff */
[----:B------:R-:W4:Y:S03]  /*6900*/  LDL.LU R37, [R1+0x30] ;  /* 0x0000300001257983 */ /* 0x000f260000300800 */
[----:B------:R-:W-:Y:S01]  /*6910*/  HMMA.16816.F32 R92, R24, R8, R92 ;  /* 0x00000008185c723c */ /* 0x000fe2000000185c */
[----:B------:R-:W-:Y:S01]  /*6920*/  F2FP.F16.E4M3.UNPACK_B R9, R33.H1 ;  /* 0x00000021ff09723e */ /* 0x000fe200030006ff */
[----:B------:R-:W4:Y:S01]  /*6930*/  LDL.LU R36, [R1+0x34] ;  /* 0x0000340001247983 */ /* 0x000f220000300800 */
[----:B------:R-:W-:-:S03]  /*6940*/  F2FP.F16.E4M3.UNPACK_B R8, R32.H1 ;  /* 0x00000020ff08723e */ /* 0x000fc600030006ff */
[----:B------:R-:W4:Y:S04]  /*6950*/  LDL.LU R33, [R1+0x38] ;  /* 0x0000380001217983 */ /* 0x000f280000300800 */
[----:B------:R-:W4:Y:S01]  /*6960*/  LDL.LU R32, [R1+0x3c] ;  /* 0x00003c0001207983 */ /* 0x000f220000300800 */
[C---:B------:R-:W-:Y:S01]  /*6970*/  FMUL R54, R0.reuse, R22 ;  /* 0x0000001600367220 */ /* 0x040fe20000400000 */
[----:B------:R-:W-:Y:S01]  /*6980*/  FMUL R55, R0, R23 ;  /* 0x0000001700377220 */ /* 0x000fe20000400000 */
[C---:B------:R-:W-:Y:S01]  /*6990*/  FMUL R20, R2.reuse, R12 ;  /* 0x0000000c02147220 */ /* 0x040fe20000400000 */
[----:B------:R-:W-:Y:S01]  /*69a0*/  FMUL R21, R2, R13 ;  /* 0x0000000d02157220 */ /* 0x000fe20000400000 */
[C---:B------:R-:W-:Y:S01]  /*69b0*/  FMUL R22, R0.reuse, R14 ;  /* 0x0000000e00167220 */ /* 0x040fe20000400000 */
[----:B------:R-:W-:-:S03]  /*69c0*/  FMUL R23, R0, R15 ;  /* 0x0000000f00177220 */ /* 0x000fc60000400000 */
[----:B------:R-:W-:Y:S01]  /*69d0*/  HMMA.16816.F32 R52, R24, R48, R52 ;  /* 0x000000301834723c */ /* 0x000fe20000001834 */
[----:B------:R-:W-:Y:S02]  /*69e0*/  F2FP.F16.E4M3.UNPACK_B R48, R40 ;  /* 0x00000028ff30723e */ /* 0x000fe400020006ff */
[----:B------:R-:W-:-:S07]  /*69f0*/  F2FP.F16.E4M3.UNPACK_B R49, R41 ;  /* 0x00000029ff31723e */ /* 0x000fce00020006ff */
[----:B------:R-:W-:Y:S01]  /*6a00*/  HMMA.16816.F32 R20, R24, R48, R20 ;  /* 0x000000301814723c */ /* 0x000fe20000001814 */
[----:B------:R-:W0:Y:S09]  /*6a10*/  LDSM.16.M88.4 R48, [R3+UR7+0x10a00] ;  /* 0x010a00070330783b */ /* 0x000e320008000200 */
[----:B------:R-:W-:Y:S01]  /*6a20*/  HMMA.16816.F32 R8, R116, R8, R52 ;  /* 0x000000087408723c */ /* 0x000fe20000001834 */
[----:B------:R-:W1:Y:S01]  /*6a30*/  LDSM.16.M88.4 R52, [R3+UR7+0x10c00] ;  /* 0x010c00070334783b */ /* 0x000e620008000200 */
[C---:B------:R-:W-:Y:S01]  /*6a40*/  FMUL R96, R2.reuse, R4 ;  /* 0x0000000402607220 */ /* 0x040fe20000400000 */
[----:B------:R-:W-:Y:S01]  /*6a50*/  FMUL R97, R2, R5 ;  /* 0x0000000502617220 */ /* 0x000fe20000400000 */
[C---:B------:R-:W-:Y:S01]  /*6a60*/  FMUL R98, R0.reuse, R6 ;  /* 0x0000000600627220 */ /* 0x040fe20000400000 */
[----:B------:R-:W-:Y:S01]  /*6a70*/  FMUL R99, R0, R7 ;  /* 0x0000000700637220 */ /* 0x000fe20000400000 */
[----:B0-----:R-:W-:-:S02]  /*6a80*/  F2FP.F16.E4M3.UNPACK_B R12, R48 ;  /* 0x00000030ff0c723e */ /* 0x001fc400020006ff */
[----:B------:R-:W-:-:S07]  /*6a90*/  F2FP.F16.E4M3.UNPACK_B R13, R49 ;  /* 0x00000031ff0d723e */ /* 0x000fce00020006ff */
[----:B------:R-:W-:Y:S01]  /*6aa0*/  HMMA.16816.F32 R96, R24, R12, R96 ;  /* 0x0000000c1860723c */ /* 0x000fe20000001860 */
[----:B-1----:R-:W-:Y:S02]  /*6ab0*/  F2FP.F16.E4M3.UNPACK_B R4, R52 ;  /* 0x00000034ff04723e */ /* 0x002fe400020006ff */
[----:B------:R-:W-:Y:S02]  /*6ac0*/  F2FP.F16.E4M3.UNPACK_B R5, R53 ;  /* 0x00000035ff05723e */ /* 0x000fe400020006ff */
[----:B------:R-:W-:Y:S02]  /*6ad0*/  F2FP.F16.E4M3.UNPACK_B R28, R28.H1 ;  /* 0x0000001cff1c723e */ /* 0x000fe400030006ff */
[----:B------:R-:W-:-:S07]  /*6ae0*/  F2FP.F16.E4M3.UNPACK_B R29, R29.H1 ;  /* 0x0000001dff1d723e */ /* 0x000fce00030006ff */
[----:B------:R-:W-:Y:S01]  /*6af0*/  HMMA.16816.F32 R108, R116, R28, R108 ;  /* 0x0000001c746c723c */ /* 0x000fe2000000186c */
[C---:B--2---:R-:W-:Y:S01]  /*6b00*/  FMUL R100, R2.reuse, R75 ;  /* 0x0000004b02647220 */ /* 0x044fe20000400000 */
[----:B---3--:R-:W-:Y:S01]  /*6b10*/  FMUL R101, R2, R74 ;  /* 0x0000004a02657220 */ /* 0x008fe20000400000 */
[----:B----4-:R-:W-:Y:S01]  /*6b20*/  FMUL R107, R0, R67 ;  /* 0x00000043006b7220 */ /* 0x010fe20000400000 */
[C---:B------:R-:W-:Y:S01]  /*6b30*/  FMUL R12, R2.reuse, R66 ;  /* 0x00000042020c7220 */ /* 0x040fe20000400000 */
[----:B------:R-:W-:Y:S01]  /*6b40*/  FMUL R13, R2, R65 ;  /* 0x00000041020d7220 */ /* 0x000fe20000400000 */
[C---:B------:R-:W-:Y:S02]  /*6b50*/  FMUL R14, R0.reuse, R64 ;  /* 0x00000040000e7220 */ /* 0x040fe40000400000 */
[----:B------:R-:W0:Y:S01]  /*6b60*/  LDSM.16.M88.4 R64, [R3+UR7+0x11200] ;  /* 0x011200070340783b */ /* 0x000e220008000200 */
[C---:B------:R-:W-:Y:S01]  /*6b70*/  FMUL R102, R0.reuse, R73 ;  /* 0x0000004900667220 */ /* 0x040fe20000400000 */
[----:B------:R-:W-:Y:S01]  /*6b80*/  FMUL R103, R0, R72 ;  /* 0x0000004800677220 */ /* 0x000fe20000400000 */
[C---:B------:R-:W-:Y:S01]  /*6b90*/  FMUL R104, R2.reuse, R71 ;  /* 0x0000004702687220 */ /* 0x040fe20000400000 */
[----:B------:R-:W-:Y:S01]  /*6ba0*/  FMUL R105, R2, R70 ;  /* 0x0000004602697220 */ /* 0x000fe20000400000 */
[----:B------:R-:W-:-:S04]  /*6bb0*/  FMUL R106, R0, R69 ;  /* 0x00000045006a7220 */ /* 0x000fc80000400000 */
[----:B------:R-:W-:Y:S01]  /*6bc0*/  HMMA.16816.F32 R100, R24, R4, R100 ;  /* 0x000000041864723c */ /* 0x000fe20000001864 */
[----:B------:R-:W-:Y:S02]  /*6bd0*/  F2FP.F16.E4M3.UNPACK_B R4, R56 ;  /* 0x00000038ff04723e */ /* 0x000fe400020006ff */
[----:B------:R-:W-:-:S07]  /*6be0*/  F2FP.F16.E4M3.UNPACK_B R5, R57 ;  /* 0x00000039ff05723e */ /* 0x000fce00020006ff */
[C---:B------:R-:W-:Y:S01]  /*6bf0*/  HMMA.16816.F32 R104, R24.reuse, R4, R104 ;  /* 0x000000041868723c */ /* 0x040fe20000001868 */
[----:B------:R-:W-:Y:S02]  /*6c00*/  F2FP.F16.E4M3.UNPACK_B R4, R60 ;  /* 0x0000003cff04723e */ /* 0x000fe400020006ff */
[----:B------:R-:W-:Y:S02]  /*6c10*/  F2FP.F16.E4M3.UNPACK_B R5, R61 ;  /* 0x0000003dff05723e */ /* 0x000fe400020006ff */
[----:B------:R-:W-:Y:S01]  /*6c20*/  F2FP.F16.E4M3.UNPACK_B R56, R56.H1 ;  /* 0x00000038ff38723e */ /* 0x000fe200030006ff */
[----:B------:R-:W-:Y:S01]  /*6c30*/  FMUL R15, R0, R68 ;  /* 0x00000044000f7220 */ /* 0x000fe20000400000 */
[----:B0-----:R-:W-:Y:S04]  /*6c40*/  STL [R1+0x228], R66 ;  /* 0x0002284201007387 */ /* 0x001fe80000100800 */
[----:B------:R-:W0:Y:S04]  /*6c50*/  LDSM.16.M88.4 R68, [R3+UR7+0x11400] ;  /* 0x011400070344783b */ /* 0x000e280008000200 */
[----:B------:R-:W-:Y:S04]  /*6c60*/  STL [R1+0x224], R67 ;  /* 0x0002244301007387 */ /* 0x000fe80000100800 */
[----:B------:R-:W2:Y:S01]  /*6c70*/  LDL.LU R29, [R1+0x40] ;  /* 0x00004000011d7983 */ /* 0x000ea20000300800 */
[----:B------:R-:W-:Y:S03]  /*6c80*/  HMMA.16816.F32 R12, R24, R4, R12 ;  /* 0x00000004180c723c */ /* 0x000fe6000000180c */
[----:B------:R-:W3:Y:S04]  /*6c90*/  LDL.LU R28, [R1+0x44] ;  /* 0x00004400011c7983 */ /* 0x000ee80000300800 */
[----:B------:R-:W4:Y:S04]  /*6ca0*/  LDL.LU R6, [R1+0x48] ;  /* 0x0000480001067983 */ /* 0x000f280000300800 */
[----:B------:R-:W4:Y:S01]  /*6cb0*/  LDL.LU R7, [R1+0x4c] ;  /* 0x00004c0001077983 */ /* 0x000f220000300800 */
[----:B------:R-:W-:-:S02]  /*6cc0*/  F2FP.F16.E4M3.UNPACK_B R57, R57.H1 ;  /* 0x00000039ff39723e */ /* 0x000fc400030006ff */
[----:B------:R-:W-:Y:S02]  /*6cd0*/  F2FP.F16.E4M3.UNPACK_B R60, R60.H1 ;  /* 0x0000003cff3c723e */ /* 0x000fe400030006ff */
[----:B------:R-:W-:-:S03]  /*6ce0*/  F2FP.F16.E4M3.UNPACK_B R61, R61.H1 ;  /* 0x0000003dff3d723e */ /* 0x000fc600030006ff */
[C---:B------:R-:W-:Y:S08]  /*6cf0*/  HMMA.16816.F32 R104, R116.reuse, R56, R104 ;  /* 0x000000387468723c */ /* 0x040ff00000001868 */
[----:B------:R-:W-:Y:S01]  /*6d00*/  HMMA.16816.F32 R12, R116, R60, R12 ;  /* 0x0000003c740c723c */ /* 0x000fe2000000180c */
[----:B------:R-:W-:Y:S01]  /*6d10*/  F2FP.F16.E4M3.UNPACK_B R52, R52.H1 ;  /* 0x00000034ff34723e */ /* 0x000fe200030006ff */
[----:B0-----:R-:W-:Y:S01]  /*6d20*/  STL [R1+0x230], R70 ;  /* 0x0002304601007387 */ /* 0x001fe20000100800 */
[----:B------:R-:W-:-:S03]  /*6d30*/  F2FP.F16.E4M3.UNPACK_B R53, R53.H1 ;  /* 0x00000035ff35723e */ /* 0x000fc600030006ff */
[----:B------:R-:W-:Y:S05]  /*6d40*/  STL [R1+0x22c], R71 ;  /* 0x00022c4701007387 */ /* 0x000fea0000100800 */
[----:B------:R-:W-:Y:S04]  /*6d50*/  STL [R1+0x258], R104 ;  /* 0x0002586801007387 */ /* 0x000fe80000100800 */
[----:B------:R-:W-:Y:S04]  /*6d60*/  STL [R1+0x254], R105 ;  /* 0x0002546901007387 */ /* 0x000fe80000100800 */
[----:B------:R-:W-:Y:S04]  /*6d70*/  STL [R1+0x250], R106 ;  /* 0x0002506a01007387 */ /* 0x000fe80000100800 */
[----:B------:R-:W-:Y:S04]  /*6d80*/  STL [R1+0x244], R107 ;  /* 0x0002446b01007387 */ /* 0x000fe80000100800 */
[----:B------:R-:W-:Y:S01]  /*6d90*/  STL [R1+0x260], R12 ;  /* 0x0002600c01007387 */ /* 0x000fe20000100800 */
[----:B------:R-:W-:Y:S03]  /*6da0*/  HMMA.16816.F32 R100, R116, R52, R100 ;  /* 0x000000347464723c */ /* 0x000fe60000001864 */
[----:B------:R-:W-:Y:S04]  /*6db0*/  STL [R1+0x25c], R13 ;  /* 0x00025c0d01007387 */ /* 0x000fe80000100800 */
[----:B------:R-:W-:Y:S04]  /*6dc0*/  STL [R1+0x240], R14 ;  /* 0x0002400e01007387 */ /* 0x000fe80000100800 */
[----:B------:R0:W-:Y:S01]  /*6dd0*/  STL [R1+0x23c], R15 ;  /* 0x00023c0f01007387 */ /* 0x0001e20000100800 */
[----:B------:R-:W-:-:S03]  /*6de0*/  F2FP.F16.E4M3.UNPACK_B R48, R48.H1 ;  /* 0x00000030ff30723e */ /* 0x000fc600030006ff */
[----:B------:R-:W4:Y:S01]  /*6df0*/  LDL.LU R56, [R1+0x50] ;  /* 0x0000500001387983 */ /* 0x000f220000300800 */
[----:B------:R-:W-:-:S03]  /*6e00*/  F2FP.F16.E4M3.UNPACK_B R49, R49.H1 ;  /* 0x00000031ff31723e */ /* 0x000fc600030006ff */
[----:B------:R-:W4:Y:S01]  /*6e10*/  LDL.LU R53, [R1+0x54] ;  /* 0x0000540001357983 */ /* 0x000f220000300800 */
[----:B------:R-:W-:-:S03]  /*6e20*/  FMUL R74, R0, R33 ;  /* 0x00000021004a7220 */ /* 0x000fc60000400000 */
[----:B------:R-:W4:Y:S01]  /*6e30*/  LDL.LU R33, [R1+0x58] ;  /* 0x0000580001217983 */ /* 0x000f220000300800 */
[----:B------:R-:W-:-:S03]  /*6e40*/  FMUL R75, R0, R32 ;  /* 0x00000020004b7220 */ /* 0x000fc60000400000 */
[----:B------:R-:W4:Y:S01]  /*6e50*/  LDL.LU R32, [R1+0x5c] ;  /* 0x00005c0001207983 */ /* 0x000f220000300800 */
[----:B------:R-:W-:Y:S03]  /*6e60*/  HMMA.16816.F32 R96, R116, R48, R96 ;  /* 0x000000307460723c */ /* 0x000fe60000001860 */
[----:B------:R-:W4:Y:S04]  /*6e70*/  LDL.LU R52, [R1+0x60] ;  /* 0x0000600001347983 */ /* 0x000f280000300800 */
[----:B------:R-:W4:Y:S01]  /*6e80*/  LDL.LU R49, [R1+0x64] ;  /* 0x0000640001317983 */ /* 0x000f220000300800 */
[C---:B------:R-:W-:Y:S01]  /*6e90*/  FMUL R72, R2.reuse, R37 ;  /* 0x0000002502487220 */ /* 0x040fe20000400000 */
[----:B------:R-:W-:Y:S01]  /*6ea0*/  FMUL R73, R2, R36 ;  /* 0x0000002402497220 */ /* 0x000fe20000400000 */
[----:B------:R-:W-:-:S02]  /*6eb0*/  F2FP.F16.E4M3.UNPACK_B R4, R64 ;  /* 0x00000040ff04723e */ /* 0x000fc400020006ff */
[----:B------:R-:W-:-:S07]  /*6ec0*/  F2FP.F16.E4M3.UNPACK_B R5, R65 ;  /* 0x00000041ff05723e */ /* 0x000fce00020006ff */
[----:B------:R-:W-:Y:S01]  /*6ed0*/  HMMA.16816.F32 R72, R24, R4, R72 ;  /* 0x000000041848723c */ /* 0x000fe20000001848 */
[----:B------:R-:W-:Y:S02]  /*6ee0*/  F2FP.F16.E4M3.UNPACK_B R64, R64.H1 ;  /* 0x00000040ff40723e */ /* 0x000fe400030006ff */
[----:B------:R-:W-:-:S15]  /*6ef0*/  F2FP.F16.E4M3.UNPACK_B R65, R65.H1 ;  /* 0x00000041ff41723e */ /* 0x000fde00030006ff */
[----:B------:R-:W-:Y:S02]  /*6f00*/  NOP ;  /* 0x0000000000007918 */ /* 0x000fe40000000000 */
[----:B------:R-:W-:Y:S01]  /*6f10*/  HMMA.16816.F32 R60, R116, R64, R72 ;  /* 0x00000040743c723c */ /* 0x000fe20000001848 */
[----:B------:R-:W1:Y:S01]  /*6f20*/  LDSM.16.M88.4 R72, [R3+UR7+0x11600] ;  /* 0x011600070348783b */ /* 0x000e620008000200 */
[----:B------:R-:W-:Y:S02]  /*6f30*/  F2FP.F16.E4M3.UNPACK_B R44, R44.H1 ;  /* 0x0000002cff2c723e */ /* 0x000fe400030006ff */
[----:B------:R-:W-:-:S07]  /*6f40*/  F2FP.F16.E4M3.UNPACK_B R45, R45.H1 ;  /* 0x0000002dff2d723e */ /* 0x000fce00030006ff */
[----:B------:R-:W-:Y:S01]  /*6f50*/  HMMA.16816.F32 R92, R116, R44, R92 ;  /* 0x0000002c745c723c */ /* 0x000fe2000000185c */
[C---:B--2---:R-:W-:Y:S01]  /*6f60*/  FMUL R4, R2.reuse, R29 ;  /* 0x0000001d02047220 */ /* 0x044fe20000400000 */
[----:B------:R-:W-:Y:S01]  /*6f70*/  F2FP.F16.E4M3.UNPACK_B R29, R69 ;  /* 0x00000045ff1d723e */ /* 0x000fe200020006ff */
[----:B---3--:R-:W-:Y:S01]  /*6f80*/  FMUL R5, R2, R28 ;  /* 0x0000001c02057220 */ /* 0x008fe20000400000 */
[----:B------:R-:W-:Y:S01]  /*6f90*/  F2FP.F16.E4M3.UNPACK_B R28, R68 ;  /* 0x00000044ff1c723e */ /* 0x000fe200020006ff */
[C---:B----4-:R-:W-:Y:S01]  /*6fa0*/  FMUL R6, R0.reuse, R6 ;  /* 0x0000000600067220 */ /* 0x050fe20000400000 */
[----:B------:R-:W-:-:S07]  /*6fb0*/  FMUL R7, R0, R7 ;  /* 0x0000000700077220 */ /* 0x000fce0000400000 */
[----:B------:R-:W-:Y:S01]  /*6fc0*/  HMMA.16816.F32 R4, R24, R28, R4 ;  /* 0x0000001c1804723c */ /* 0x000fe20000001804 */
[----:B------:R-:W2:Y:S04]  /*6fd0*/  LDL.LU R29, [R1+0x68] ;  /* 0x00006800011d7983 */ /* 0x000ea80000300800 */
[----:B------:R-:W3:Y:S01]  /*6fe0*/  LDL.LU R28, [R1+0x6c] ;  /* 0x00006c00011c7983 */ /* 0x000ee20000300800 */
[----:B------:R-:W-:Y:S02]  /*6ff0*/  F2FP.F16.E4M3.UNPACK_B R68, R68.H1 ;  /* 0x00000044ff44723e */ /* 0x000fe400030006ff */
[----:B------:R-:W-:Y:S01]  /*7000*/  F2FP.F16.E4M3.UNPACK_B R69, R69.H1 ;  /* 0x00000045ff45723e */ /* 0x000fe200030006ff */
[----:B------:R-:W4:Y:S04]  /*7010*/  LDL.LU R48, [R1+0x70] ;  /* 0x0000700001307983 */ /* 0x000f280000300800 */
[----:B------:R-:W4:Y:S04]  /*7020*/  LDL.LU R44, [R1+0x74] ;  /* 0x00007400012c7983 */ /* 0x000f280000300800 */
[----:B0-----:R-:W4:Y:S03]  /*7030*/  LDL.LU R15, [R1+0x78] ;  /* 0x00007800010f7983 */ /* 0x001f260000300800 */
[----:B------:R-:W-:Y:S01]  /*7040*/  HMMA.16816.F32 R4, R116, R68, R4 ;  /* 0x000000447404723c */ /* 0x000fe20000001804 */
[----:B------:R-:W4:-:S15]  /*7050*/  LDL.LU R14, [R1+0x7c] ;  /* 0x00007c00010e7983 */ /* 0x000f1e0000300800 */
[----:B------:R-:W-:-:S03]  /*7060*/  NOP ;  /* 0x0000000000007918 */ /* 0x000fc60000000000 */
[----:B------:R-:W-:Y:S01]  /*7070*/  IMAD.MOV.U32 R106, RZ, RZ, R4 ;  /* 0x000000ffff6a7224 */ /* 0x000fe200078e0004 */
[----:B-1----:R-:W-:Y:S01]  /*7080*/  F2FP.F16.E4M3.UNPACK_B R4, R72 ;  /* 0x00000048ff04723e */ /* 0x002fe200020006ff */
[----:B------:R-:W-:Y:S01]  /*7090*/  IMAD.MOV.U32 R58, RZ, RZ, R5 ;  /* 0x000000ffff3a7224 */ /* 0x000fe200078e0005 */
[----:B------:R-:W-:Y:S01]  /*70a0*/  F2FP.F16.E4M3.UNPACK_B R5, R73 ;  /* 0x00000049ff05723e */ /* 0x000fe200020006ff */
[C---:B------:R-:W-:Y:S01]  /*70b0*/  FMUL R84, R2.reuse, R56 ;  /* 0x0000003802547220 */ /* 0x040fe20000400000 */
[----:B------:R-:W-:Y:S01]  /*70c0*/  FMUL R85, R2, R53 ;  /* 0x0000003502557220 */ /* 0x000fe20000400000 */
[C---:B------:R-:W-:Y:S01]  /*70d0*/  FMUL R86, R0.reuse, R33 ;  /* 0x0000002100567220 */ /* 0x040fe20000400000 */
[----:B------:R-:W-:-:S07]  /*70e0*/  FMUL R87, R0, R32 ;  /* 0x0000002000577220 */ /* 0x000fce0000400000 */
[----:B------:R-:W-:Y:S01]  /*70f0*/  HMMA.16816.F32 R84, R24, R4, R84 ;  /* 0x000000041854723c */ /* 0x000fe20000001854 */
[----:B------:R-:W-:Y:S02]  /*7100*/  FMUL R5, R2, R49 ;  /* 0x0000003102057220 */ /* 0x000fe40000400000 */
[----:B------:R-:W4:Y:S04]  /*7110*/  LDL.LU R49, [R1+0x98] ;  /* 0x0000980001317983 */ /* 0x000f280000300800 */
[----:B------:R-:W4:Y:S04]  /*7120*/  LDL.LU R57, [R1+0x9c] ;  /* 0x00009c0001397983 */ /* 0x000f280000300800 */
[----:B------:R-:W4:Y:S01]  /*7130*/  LDL.LU R53, [R1+0xa0] ;  /* 0x0000a00001357983 */ /* 0x000f220000300800 */
[----:B------:R-:W-:-:S02]  /*7140*/  F2FP.F16.E4M3.UNPACK_B R40, R40.H1 ;  /* 0x00000028ff28723e */ /* 0x000fc400030006ff */
[----:B------:R-:W-:Y:S01]  /*7150*/  F2FP.F16.E4M3.UNPACK_B R41, R41.H1 ;  /* 0x00000029ff29723e */ /* 0x000fe200030006ff */
[----:B------:R-:W-:Y:S02]  /*7160*/  IMAD.MOV.U32 R36, RZ, RZ, R79 ;  /* 0x000000ffff247224 */ /* 0x000fe400078e004f */
[----:B------:R-:W-:-:S04]  /*7170*/  IMAD.MOV.U32 R45, RZ, RZ, R78 ;  /* 0x000000ffff2d7224 */ /* 0x000fc800078e004e */
[----:B------:R-:W-:Y:S01]  /*7180*/  HMMA.16816.F32 R20, R116, R40, R20 ;  /* 0x000000287414723c */ /* 0x000fe20000001814 */
[----:B------:R-:W-:Y:S02]  /*7190*/  IMAD.MOV.U32 R40, RZ, RZ, R77 ;  /* 0x000000ffff287224 */ /* 0x000fe400078e004d */
[----:B------:R-:W0:Y:S01]  /*71a0*/  LDSM.16.M88.4 R76, [R3+UR7+0x11800] ;  /* 0x01180007034c783b */ /* 0x000e220008000200 */
[----:B------:R-:W-:Y:S02]  /*71b0*/  IMAD.MOV.U32 R59, RZ, RZ, R6 ;  /* 0x000000ffff3b7224 */ /* 0x000fe400078e0006 */
[----:B------:R-:W-:Y:S02]  /*71c0*/  IMAD.MOV.U32 R107, RZ, RZ, R7 ;  /* 0x000000ffff6b7224 */ /* 0x000fe400078e0007 */
[----:B------:R-:W-:Y:S01]  /*71d0*/  FMUL R4, R2, R52 ;  /* 0x0000003402047220 */ /* 0x000fe20000400000 */
[----:B------:R-:W-:Y:S02]  /*71e0*/  IMAD.MOV.U32 R37, RZ, RZ, R82 ;  /* 0x000000ffff257224 */ /* 0x000fe400078e0052 */
[----:B------:R-:W-:-:S02]  /*71f0*/  IMAD.MOV.U32 R41, RZ, RZ, R81 ;  /* 0x000000ffff297224 */ /* 0x000fc400078e0051 */
[----:B------:R-:W1:Y:S01]  /*7200*/  LDSM.16.M88.4 R80, [R3+UR7+0x11a00] ;  /* 0x011a00070350783b */ /* 0x000e620008000200 */
[----:B------:R-:W-:Y:S02]  /*7210*/  F2FP.F16.E4M3.UNPACK_B R72, R72.H1 ;  /* 0x00000048ff48723e */ /* 0x000fe400030006ff */
[----:B------:R-:W-:Y:S01]  /*7220*/  F2FP.F16.E4M3.UNPACK_B R73, R73.H1 ;  /* 0x00000049ff49723e */ /* 0x000fe200030006ff */
[----:B------:R-:W-:Y:S02]  /*7230*/  IMAD.MOV.U32 R12, RZ, RZ, R60 ;  /* 0x000000ffff0c7224 */ /* 0x000fe400078e003c */
[----:B------:R-:W-:Y:S02]  /*7240*/  IMAD.MOV.U32 R13, RZ, RZ, R61 ;  /* 0x000000ffff0d7224 */ /* 0x000fe400078e003d */
[----:B------:R-:W-:Y:S02]  /*7250*/  IMAD.MOV.U32 R104, RZ, RZ, R62 ;  /* 0x000000ffff687224 */ /* 0x000fe400078e003e */
[----:B------:R-:W-:-:S02]  /*7260*/  IMAD.MOV.U32 R105, RZ, RZ, R63 ;  /* 0x000000ffff697224 */ /* 0x000fc400078e003f */
[----:B------:R-:W-:Y:S01]  /*7270*/  HMMA.16816.F32 R60, R116, R72, R84 ;  /* 0x00000048743c723c */ /* 0x000fe20000001854 */
[----:B------:R-:W-:Y:S01]  /*7280*/  IMAD.MOV.U32 R56, RZ, RZ, R122 ;  /* 0x000000ffff387224 */ /* 0x000fe200078e007a */
[----:B------:R-:W0:Y:S01]  /*7290*/  LDSM.16.M88.4 R84, [R3+UR7+0x11c00] ;  /* 0x011c00070354783b */ /* 0x000e220008000200 */
[----:B------:R-:W-:Y:S02]  /*72a0*/  IMAD.MOV.U32 R32, RZ, RZ, R89 ;  /* 0x000000ffff207224 */ /* 0x000fe400078e0059 */
[----:B------:R-:W-:Y:S02]  /*72b0*/  IMAD.MOV.U32 R33, RZ, RZ, R88 ;  /* 0x000000ffff217224 */ /* 0x000fe400078e0058 */
[----:B------:R-:W-:-:S12]  /*72c0*/  IMAD.MOV.U32 R52, RZ, RZ, R37 ;  /* 0x000000ffff347224 */ /* 0x000fd800078e0025 */
[----:B------:R-:W-:Y:S02]  /*72d0*/  IMAD.MOV.U32 R71, RZ, RZ, R61 ;  /* 0x000000ffff477224 */ /* 0x000fe400078e003d */
[----:B------:R-:W-:Y:S02]  /*72e0*/  IMAD.MOV.U32 R37, RZ, RZ, R33 ;  /* 0x000000ffff257224 */ /* 0x000fe400078e0021 */
[----:B------:R-:W-:Y:S02]  /*72f0*/  IMAD.MOV.U32 R70, RZ, RZ, R60 ;  /* 0x000000ffff467224 */ /* 0x000fe400078e003c */
[----:B------:R-:W-:Y:S02]  /*7300*/  IMAD.MOV.U32 R33, RZ, RZ, R120 ;  /* 0x000000ffff217224 */ /* 0x000fe400078e0078 */
[C---:B--2---:R-:W-:Y:S01]  /*7310*/  FMUL R6, R0.reuse, R29 ;  /* 0x0000001d00067220 */ /* 0x044fe20000400000 */
[----:B0-----:R-:W-:Y:S01]  /*7320*/  F2FP.F16.E4M3.UNPACK_B R29, R77 ;  /* 0x0000004dff1d723e */ /* 0x001fe200020006ff */
[----:B---3--:R-:W-:Y:S01]  /*7330*/  FMUL R7, R0, R28 ;  /* 0x0000001c00077220 */ /* 0x008fe20000400000 */
[----:B------:R-:W-:-:S07]  /*7340*/  F2FP.F16.E4M3.UNPACK_B R28, R76 ;  /* 0x0000004cff1c723e */ /* 0x000fce00020006ff */
[----:B------:R-:W-:Y:S01]  /*7350*/  HMMA.16816.F32 R4, R24, R28, R4 ;  /* 0x0000001c1804723c */ /* 0x000fe20000001804 */
[----:B------:R-:W-:Y:S02]  /*7360*/  F2FP.F16.E4M3.UNPACK_B R76, R76.H1 ;  /* 0x0000004cff4c723e */ /* 0x000fe400030006ff */
[----:B------:R-:W-:-:S15]  /*7370*/  F2FP.F16.E4M3.UNPACK_B R77, R77.H1 ;  /* 0x0000004dff4d723e */ /* 0x000fde00030006ff */
[----:B------:R-:W-:Y:S02]  /*7380*/  NOP ;  /* 0x0000000000007918 */ /* 0x000fe40000000000 */
[----:B------:R-:W-:Y:S01]  /*7390*/  HMMA.16816.F32 R4, R116, R76, R4 ;  /* 0x0000004c7404723c */ /* 0x000fe20000001804 */
[C---:B----4-:R-:W-:Y:S01]  /*73a0*/  FMUL R90, R0.reuse, R15 ;  /* 0x0000000f005a7220 */ /* 0x050fe20000400000 */
[----:B------:R-:W-:-:S15]  /*73b0*/  FMUL R91, R0, R14 ;  /* 0x0000000e005b7220 */ /* 0x000fde0000400000 */
[----:B------:R-:W-:Y:S02]  /*73c0*/  NOP ;  /* 0x0000000000007918 */ /* 0x000fe40000000000 */
[----:B------:R-:W-:Y:S02]  /*73d0*/  IMAD.MOV.U32 R15, RZ, RZ, R5 ;  /* 0x000000ffff0f7224 */ /* 0x000fe400078e0005 */
[----:B------:R-:W-:Y:S02]  /*73e0*/  IMAD.MOV.U32 R14, RZ, RZ, R4 ;  /* 0x000000ffff0e7224 */ /* 0x000fe400078e0004 */
[C---:B------:R-:W-:Y:S01]  /*73f0*/  FMUL R88, R2.reuse, R48 ;  /* 0x0000003002587220 */ /* 0x040fe20000400000 */
[----:B------:R-:W-:Y:S01]  /*7400*/  FMUL R89, R2, R44 ;  /* 0x0000002c02597220 */ /* 0x000fe20000400000 */
[----:B-1----:R-:W-:Y:S02]  /*7410*/  F2FP.F16.E4M3.UNPACK_B R28, R80 ;  /* 0x00000050ff1c723e */ /* 0x002fe400020006ff */
[----:B------:R-:W-:Y:S01]  /*7420*/  F2FP.F16.E4M3.UNPACK_B R29, R81 ;  /* 0x00000051ff1d723e */ /* 0x000fe200020006ff */
[--C-:B------:R-:W-:Y:S01]  /*7430*/  FADD R4, R57, -R125.reuse ;  /* 0x8000007d39047221 */ /* 0x100fe20000000000 */
[----:B------:R-:W-:-:S03]  /*7440*/  FADD R5, R53, -R125 ;  /* 0x8000007d35057221 */ /* 0x000fc60000000000 */
[----:B------:R-:W-:Y:S01]  /*7450*/  FMUL R4, R4, 1.4426950216293334961 ;  /* 0x3fb8aa3b04047820 */ /* 0x000fe20000400000 */
[----:B------:R-:W-:-:S03]  /*7460*/  FMUL R5, R5, 1.4426950216293334961 ;  /* 0x3fb8aa3b05057820 */ /* 0x000fc60000400000 */
[----:B------:R0:W-:Y:S08]  /*7470*/  MUFU.EX2 R57, R4 ;  /* 0x0000000400397308 */ /* 0x0001f00000000800 */
[----:B------:R1:W-:Y:S01]  /*7480*/  MUFU.EX2 R53, R5 ;  /* 0x0000000500357308 */ /* 0x0003e20000000800 */
[--C-:B0-----:R-:W-:Y:S01]  /*7490*/  FADD R4, R112, -R125.reuse ;  /* 0x8000007d70047221 */ /* 0x101fe20000000000 */
[--C-:B------:R-:W-:Y:S01]  /*74a0*/  FADD R49, R49, -R125.reuse ;  /* 0x8000007d31317221 */ /* 0x100fe20000000000 */
[----:B------:R-:W2:Y:S01]  /*74b0*/  LDL.LU R112, [R1+0x274] ;  /* 0x0002740001707983 */ /* 0x000ea20000300800 */
[--C-:B-1----:R-:W-:Y:S01]  /*74c0*/  FADD R5, R113, -R125.reuse ;  /* 0x8000007d71057221 */ /* 0x102fe20000000000 */
[----:B------:R-:W-:Y:S01]  /*74d0*/  FMUL R4, R4, 1.4426950216293334961 ;  /* 0x3fb8aa3b04047820 */ /* 0x000fe20000400000 */
[----:B------:R-:W-:Y:S01]  /*74e0*/  FMUL R49, R49, 1.4426950216293334961 ;  /* 0x3fb8aa3b31317820 */ /* 0x000fe20000400000 */
[----:B------:R-:W3:Y:S01]  /*74f0*/  LDL.LU R113, [R1+0x270] ;  /* 0x0002700001717983 */ /* 0x000ee20000300800 */
[----:B------:R-:W-:Y:S01]  /*7500*/  FMUL R5, R5, 1.4426950216293334961 ;  /* 0x3fb8aa3b05057820 */ /* 0x000fe20000400000 */
[----:B------:R0:W-:Y:S08]  /*7510*/  MUFU.EX2 R65, R4 ;  /* 0x0000000400417308 */ /* 0x0001f00000000800 */
[----:B------:R1:W-:Y:S01]  /*7520*/  MUFU.EX2 R61, R5 ;  /* 0x00000005003d7308 */ /* 0x0003e20000000800 */
[--C-:B0-----:R-:W-:Y:S01]  /*7530*/  FADD R4, R56, -R125.reuse ;  /* 0x8000007d38047221 */ /* 0x101fe20000000000 */
[----:B-1----:R-:W-:-:S03]  /*7540*/  FADD R5, R114, -R125 ;  /* 0x8000007d72057221 */ /* 0x002fc60000000000 */
[----:B------:R-:W-:Y:S01]  /*7550*/  FMUL R4, R4, 1.4426950216293334961 ;  /* 0x3fb8aa3b04047820 */ /* 0x000fe20000400000 */
[----:B------:R-:W-:Y:S01]  /*7560*/  HMMA.16816.F32 R88, R24, R28, R88 ;  /* 0x0000001c1858723c */ /* 0x000fe20000001858 */
[----:B------:R-:W4:Y:S01]  /*7570*/  LDL.LU R114, [R1+0x26c] ;  /* 0x00026c0001727983 */ /* 0x000f220000300800 */
[----:B------:R-:W-:Y:S01]  /*7580*/  FMUL R5, R5, 1.4426950216293334961 ;  /* 0x3fb8aa3b05057820 */ /* 0x000fe20000400000 */
[----:B------:R0:W-:Y:S01]  /*7590*/  MUFU.EX2 R73, R4 ;  /* 0x0000000400497308 */ /* 0x0001e20000000800 */
[----:B------:R-:W-:-:S07]  /*75a0*/  IMAD.MOV.U32 R48, RZ, RZ, R36 ;  /* 0x000000ffff307224 */ /* 0x000fce00078e0024 */
[----:B------:R1:W-:Y:S01]  /*75b0*/  MUFU.EX2 R69, R5 ;  /* 0x0000000500457308 */ /* 0x0003e20000000800 */
[----:B0-----:R-:W-:Y:S02]  /*75c0*/  FADD R4, R115, -R125 ;  /* 0x8000007d73047221 */ /* 0x001fe40000000000 */
[----:B------:R-:W4:Y:S01]  /*75d0*/  LDL.LU R115, [R1+0x268] ;  /* 0x0002680001737983 */ /* 0x000f220000300800 */
[----:B-1----:R-:W-:Y:S01]  /*75e0*/  FADD R5, R52, -R124 ;  /* 0x8000007c34057221 */ /* 0x002fe20000000000 */
[----:B------:R-:W-:-:S03]  /*75f0*/  FMUL R4, R4, 1.4426950216293334961 ;  /* 0x3fb8aa3b04047820 */ /* 0x000fc60000400000 */
[----:B------:R-:W0:Y:S01]  /*7600*/  MUFU.EX2 R49, R49 ;  /* 0x0000003100317308 */ /* 0x000e220000000800 */
[----:B------:R-:W-:Y:S01]  /*7610*/  FMUL R5, R5, 1.4426950216293334961 ;  /* 0x3fb8aa3b05057820 */ /* 0x000fe20000400000 */
[----:B------:R-:W-:-:S06]  /*7620*/  FADD R56, R48, -R124 ;  /* 0x8000007c30387221 */ /* 0x000fcc0000000000 */
[----:B------:R1:W-:Y:S01]  /*7630*/  MUFU.EX2 R48, R5 ;  /* 0x0000000500307308 */ /* 0x0003e20000000800 */
[----:B------:R-:W-:Y:S01]  /*7640*/  IMAD.MOV.U32 R44, RZ, RZ, R41 ;  /* 0x000000ffff2c7224 */ /* 0x000fe200078e0029 */
[----:B------:R-:W-:Y:S01]  /*7650*/  F2FP.F16.E4M3.UNPACK_B R80, R80.H1 ;  /* 0x00000050ff50723e */ /* 0x000fe200030006ff */
[----:B------:R-:W-:-:S05]  /*7660*/  IMAD.MOV.U32 R36, RZ, RZ, R32 ;  /* 0x000000ffff247224 */ /* 0x000fca00078e0020 */
[----:B------:R0:W-:Y:S01]  /*7670*/  MUFU.EX2 R77, R4 ;  /* 0x00000004004d7308 */ /* 0x0001e20000000800 */
[--C-:B-1----:R-:W-:Y:S01]  /*7680*/  FADD R5, R40, -R124.reuse ;  /* 0x8000007c28057221 */ /* 0x102fe20000000000 */
[----:B------:R-:W-:Y:S01]  /*7690*/  F2FP.F16.E4M3.UNPACK_B R81, R81.H1 ;  /* 0x00000051ff51723e */ /* 0x000fe200030006ff */
[----:B------:R-:W-:Y:S02]  /*76a0*/  IMAD.MOV.U32 R41, RZ, RZ, R123 ;  /* 0x000000ffff297224 */ /* 0x000fe400078e007b */
[----:B------:R-:W-:Y:S01]  /*76b0*/  FMUL R5, R5, 1.4426950216293334961 ;  /* 0x3fb8aa3b05057820 */ /* 0x000fe20000400000 */
[----:B0-----:R-:W-:-:S03]  /*76c0*/  FADD R4, R45, -R124 ;  /* 0x8000007c2d047221 */ /* 0x001fc60000000000 */
[----:B------:R0:W-:Y:S01]  /*76d0*/  MUFU.EX2 R60, R5 ;  /* 0x00000005003c7308 */ /* 0x0001e20000000800 */
[----:B------:R-:W-:Y:S01]  /*76e0*/  FMUL R4, R4, 1.4426950216293334961 ;  /* 0x3fb8aa3b04047820 */ /* 0x000fe20000400000 */
[----:B------:R-:W-:Y:S01]  /*76f0*/  STL [R1+0x1f4], R125 ;  /* 0x0001f47d01007387 */ /* 0x000fe20000100800 */
[--C-:B------:R-:W-:Y:S01]  /*7700*/  FADD R52, R44, -R124.reuse ;  /* 0x8000007c2c347221 */ /* 0x100fe20000000000 */
[----:B------:R-:W-:-:S04]  /*7710*/  FADD R76, R37, -R124 ;  /* 0x8000007c254c7221 */ /* 0x000fc80000000000 */
[----:B------:R1:W-:Y:S01]  /*7720*/  MUFU.EX2 R64, R4 ;  /* 0x0000000400407308 */ /* 0x0003e20000000800 */
[--C-:B0-----:R-:W-:Y:S01]  /*7730*/  FADD R5, R36, -R124.reuse ;  /* 0x8000007c24057221 */ /* 0x101fe20000000000 */
[----:B------:R0:W-:Y:S01]  /*7740*/  STL [R1+0x1f8], R124 ;  /* 0x0001f87c01007387 */ /* 0x0001e20000100800 */
[----:B------:R-:W-:Y:S02]  /*7750*/  IMAD.MOV.U32 R32, RZ, RZ, R121 ;  /* 0x000000ffff207224 */ /* 0x000fe400078e0079 */
[----:B------:R-:W-:Y:S01]  /*7760*/  HMMA.16816.F32 R120, R116, R80, R88 ;  /* 0x000000507478723c */ /* 0x000fe20000001858 */
[----:B------:R-:W-:Y:S01]  /*7770*/  FMUL R5, R5, 1.4426950216293334961 ;  /* 0x3fb8aa3b05057820 */ /* 0x000fe20000400000 */
[----:B------:R-:W-:Y:S01]  /*7780*/  F2FP.SATFINITE.E4M3.F32.PACK_AB_MERGE_C R40, R57, R49, RZ ;  /* 0x000000313928723e */ /* 0x000fe200048070ff */
[----:B------:R-:W-:Y:S01]  /*7790*/  FMUL R56, R56, 1.4426950216293334961 ;  /* 0x3fb8aa3b38387820 */ /* 0x000fe20000400000 */
[----:B-1----:R-:W-:Y:S01]  /*77a0*/  FADD R4, R41, -R124 ;  /* 0x8000007c29047221 */ /* 0x002fe20000000000 */
[----:B------:R-:W-:Y:S01]  /*77b0*/  FMUL R52, R52, 1.4426950216293334961 ;  /* 0x3fb8aa3b34347820 */ /* 0x000fe20000400000 */
[----:B------:R-:W-:Y:S01]  /*77c0*/  FMUL R76, R76, 1.4426950216293334961 ;  /* 0x3fb8aa3b4c4c7820 */ /* 0x000fe20000400000 */
[----:B0-----:R-:W4:Y:S04]  /*77d0*/  LDL R124, [R1+0x84] ;  /* 0x00008400017c7983 */ /* 0x001f280000100800 */
[----:B------:R-:W4:Y:S04]  /*77e0*/  LDL.LU R125, [R1+0xa4] ;  /* 0x0000a400017d7983 */ /* 0x000f280000300800 */
[----:B------:R-:W4:Y:S01]  /*77f0*/  LDL.LU R81, [R1+0xa8] ;  /* 0x0000a80001517983 */ /* 0x000f220000300800 */
[----:B------:R0:W-:Y:S03]  /*7800*/  MUFU.EX2 R68, R5 ;  /* 0x0000000500447308 */ /* 0x0001e60000000800 */
[----:B------:R1:W-:Y:S01]  /*7810*/  STL [R1+0x200], R57 ;  /* 0x0002003901007387 */ /* 0x0003e20000100800 */
[----:B------:R-:W-:-:S03]  /*7820*/  F2FP.SATFINITE.E4M3.F32.PACK_AB_MERGE_C R44, R73, R61, RZ ;  /* 0x0000003d492c723e */ /* 0x000fc600048070ff */
[----:B------:R-:W2:Y:S01]  /*7830*/  LDSM.16.M88.4 R88, [R3+UR7+0x11e00] ;  /* 0x011e00070358783b */ /* 0x000ea20008000200 */
[----:B0-----:R-:W-:-:S03]  /*7840*/  F2FP.SATFINITE.E4M3.F32.PACK_AB_MERGE_C R5, R65, R53, RZ ;  /* 0x000000354105723e */ /* 0x001fc600048070ff */
[----:B-1----:R-:W4:Y:S04]  /*7850*/  LDL.LU R57, [R1+0x94] ;  /* 0x0000940001397983 */ /* 0x002f280000300800 */
[----:B------:R0:W-:Y:S04]  /*7860*/  STL [R1+0x1fc], R49 ;  /* 0x0001fc3101007387 */ /* 0x0001e80000100800 */
[----:B0-----:R-:W4:Y:S04]  /*7870*/  LDL.LU R49, [R1+0x90] ;  /* 0x0000900001317983 */ /* 0x001f280000300800 */
[----:B------:R0:W-:Y:S04]  /*7880*/  STL [R1+0x208], R65 ;  /* 0x0002084101007387 */ /* 0x0001e80000100800 */
[----:B0-----:R-:W4:Y:S04]  /*7890*/  LDL.LU R65, [R1+0x8c] ;  /* 0x00008c0001417983 */ /* 0x001f280000300800 */
[----:B------:R0:W-:Y:S04]  /*78a0*/  STL [R1+0x204], R53 ;  /* 0x0002043501007387 */ /* 0x0001e80000100800 */
[----:B0-----:R-:W4:Y:S01]  /*78b0*/  LDL.LU R53, [R1+0x88] ;  /* 0x0000880001357983 */ /* 0x001f220000300800 */
[----:B------:R-:W0:Y:S01]  /*78c0*/  MUFU.EX2 R56, R56 ;  /* 0x0000003800387308 */ /* 0x000e220000000800 */
[----:B------:R-:W-:-:S07]  /*78d0*/  FMUL R4, R4, 1.4426950216293334961 ;  /* 0x3fb8aa3b04047820 */ /* 0x000fce0000400000 */
[----:B------:R-:W1:Y:S08]  /*78e0*/  MUFU.EX2 R52, R52 ;  /* 0x0000003400347308 */ /* 0x000e700000000800 */
[----:B------:R1:W1:Y:S01]  /*78f0*/  MUFU.EX2 R72, R4 ;  /* 0x0000000400487308 */ /* 0x0002620000000800 */
[----:B0-----:R-:W-:-:S07]  /*7900*/  F2FP.SATFINITE.E4M3.F32.PACK_AB_MERGE_C R41, R56, R48, RZ ;  /* 0x000000303829723e */ /* 0x001fce00048070ff */
[----:B------:R-:W0:Y:S01]  /*7910*/  MUFU.EX2 R76, R76 ;  /* 0x0000004c004c7308 */ /* 0x000e220000000800 */
[----:B-1----:R-:W-:Y:S02]  /*7920*/  F2FP.SATFINITE.E4M3.F32.PACK_AB_MERGE_C R4, R64, R52, RZ ;  /* 0x000000344004723e */ /* 0x002fe400048070ff */
[----:B------:R-:W-:Y:S02]  /*7930*/  F2FP.F16.E4M3.UNPACK_B R40, R40 ;  /* 0x00000028ff28723e */ /* 0x000fe400020006ff */
[----:B------:R-:W-:Y:S02]  /*7940*/  F2FP.F16.E4M3.UNPACK_B R5, R5 ;  /* 0x00000005ff05723e */ /* 0x000fe400020006ff */
[----:B------:R-:W-:Y:S02]  /*7950*/  F2FP.F16.E4M3.UNPACK_B R41, R41 ;  /* 0x00000029ff29723e */ /* 0x000fe400020006ff */
[----:B------:R-:W-:Y:S02]  /*7960*/  F2FP.F16.E4M3.UNPACK_B R4, R4 ;  /* 0x00000004ff04723e */ /* 0x000fe400020006ff */
[----:B------:R-:W-:-:S02]  /*7970*/  SEL R28, R40, R5, !P6 ;  /* 0x00000005281c7207 */ /* 0x000fc40007000000 */
[----:B------:R-:W-:Y:S02]  /*7980*/  SEL R29, R41, R4, !P6 ;  /* 0x00000004291d7207 */ /* 0x000fe40007000000 */
[----:B------:R-:W-:Y:S02]  /*7990*/  SEL R40, R5, R40, !P6 ;  /* 0x0000002805287207 */ /* 0x000fe40007000000 */
[----:B------:R-:W-:Y:S02]  /*79a0*/  SEL R41, R4, R41, !P6 ;  /* 0x0000002904297207 */ /* 0x000fe40007000000 */
[----:B------:R-:W-:Y:S02]  /*79b0*/  F2FP.SATFINITE.E4M3.F32.PACK_AB_MERGE_C R5, R77, R69, RZ ;  /* 0x000000454d05723e */ /* 0x000fe400048070ff */
[----:B------:R-:W-:Y:S02]  /*79c0*/  F2FP.SATFINITE.E4M3.F32.PACK_AB_MERGE_C R45, R72, R60, RZ ;  /* 0x0000003c482d723e */ /* 0x000fe400048070ff */
[----:B0-----:R-:W-:-:S02]  /*79d0*/  F2FP.SATFINITE.E4M3.F32.PACK_AB_MERGE_C R4, R76, R68, RZ ;  /* 0x000000444c04723e */ /* 0x001fc400048070ff */
[----:B------:R-:W-:Y:S02]  /*79e0*/  F2FP.F16.E4M3.UNPACK_B R44, R44 ;  /* 0x0000002cff2c723e */ /* 0x000fe400020006ff */
[----:B------:R-:W-:Y:S02]  /*79f0*/  F2FP.F16.E4M3.UNPACK_B R5, R5 ;  /* 0x00000005ff05723e */ /* 0x000fe400020006ff */
[----:B------:R-:W-:Y:S02]  /*7a00*/  F2FP.F16.E4M3.UNPACK_B R45, R45 ;  /* 0x0000002dff2d723e */ /* 0x000fe400020006ff */
[----:B------:R-:W-:Y:S02]  /*7a10*/  F2FP.F16.E4M3.UNPACK_B R4, R4 ;  /* 0x00000004ff04723e */ /* 0x000fe400020006ff */
[----:B------:R-:W-:Y:S02]  /*7a20*/  SEL R36, R44, R5, !P6 ;  /* 0x000000052c247207 */ /* 0x000fe40007000000 */
[----:B------:R-:W-:Y:S01]  /*7a30*/  SEL R37, R45, R4, !P6 ;  /* 0x000000042d257207 */ /* 0x000fe20007000000 */
[----:B------:R-:W-:Y:S01]  /*7a40*/  STL [R1+0x210], R56 ;  /* 0x0002103801007387 */ /* 0x000fe20000100800 */
[----:B------:R-:W-:-:S02]  /*7a50*/  SEL R44, R5, R44, !P6 ;  /* 0x0000002c052c7207 */ /* 0x000fc40007000000 */
[----:B------:R-:W-:Y:S01]  /*7a60*/  SEL R45, R4, R45, !P6 ;  /* 0x0000002d042d7207 */ /* 0x000fe20007000000 */
[----:B------:R-:W-:Y:S01]  /*7a70*/  STL [R1+0x20c], R48 ;  /* 0x00020c3001007387 */ /* 0x000fe20000100800 */
[----:B------:R-:W-:Y:S02]  /*7a80*/  IMAD.MOV.U32 R66, RZ, RZ, R62 ;  /* 0x000000ffff427224 */ /* 0x000fe400078e003e */
[----:B------:R-:W-:Y:S01]  /*7a90*/  FADD R80, R32, R33 ;  /* 0x0000002120507221 */ /* 0x000fe20000000000 */
[----:B------:R-:W-:Y:S01]  /*7aa0*/  IMAD.MOV.U32 R67, RZ, RZ, R63 ;  /* 0x000000ffff437224 */ /* 0x000fe200078e003f */
[----:B------:R-:W-:Y:S01]  /*7ab0*/  STL [R1+0x218], R64 ;  /* 0x0002184001007387 */ /* 0x000fe20000100800 */
[----:B------:R-:W-:Y:S01]  /*7ac0*/  IMAD.MOV.U32 R62, RZ, RZ, R6 ;  /* 0x000000ffff3e7224 */ /* 0x000fe200078e0006 */
[----:B------:R-:W-:Y:S01]  /*7ad0*/  F2FP.F16.E4M3.UNPACK_B R32, R84 ;  /* 0x00000054ff20723e */ /* 0x000fe200020006ff */
[----:B------:R-:W-:Y:S01]  /*7ae0*/  IMAD.MOV.U32 R63, RZ, RZ, R7 ;  /* 0x000000ffff3f7224 */ /* 0x000fe200078e0007 */
[----:B------:R-:W-:Y:S01]  /*7af0*/  STL [R1+0x214], R52 ;  /* 0x0002143401007387 */ /* 0x000fe20000100800 */
[----:B------:R-:W-:-:S03]  /*7b00*/  F2FP.F16.E4M3.UNPACK_B R33, R85 ;  /* 0x00000055ff21723e */ /* 0x000fc600020006ff */
[----:B------:R-:W-:Y:S04]  /*7b10*/  STL [R1+0x220], R73 ;  /* 0x0002204901007387 */ /* 0x000fe80000100800 */
[----:B------:R-:W-:Y:S04]  /*7b20*/  STL [R1+0x21c], R61 ;  /* 0x00021c3d01007387 */ /* 0x000fe80000100800 */
[----:B------:R-:W-:Y:S04]  /*7b30*/  SHFL.IDX PT, R40, R40, R31, 0x1f ;  /* 0x00001f1f28287589 */ /* 0x000fe800000e0000 */
[----:B------:R-:W-:Y:S04]  /*7b40*/  SHFL.IDX PT, R41, R41, R31, 0x1f ;  /* 0x00001f1f29297589 */ /* 0x000fe800000e0000 */
[----:B------:R-:W-:Y:S04]  /*7b50*/  SHFL.IDX PT, R44, R44, R31, 0x1f ;  /* 0x00001f1f2c2c7589 */ /* 0x000fe800000e0000 */
[----:B------:R0:W-:Y:S04]  /*7b60*/  SHFL.IDX PT, R45, R45, R31, 0x1f ;  /* 0x00001f1f2d2d7589 */ /* 0x0001e800000e0000 */
[----:B0-----:R-:W4:Y:S01]  /*7b70*/  LDL.LU R31, [R1+0x264] ;  /* 0x00026400011f7983 */ /* 0x001f220000300800 */
[C---:B--2---:R-:W-:Y:S01]  /*7b80*/  FMUL R4, R2.reuse, R112 ;  /* 0x0000007002047220 */ /* 0x044fe20000400000 */
[----:B---3--:R-:W-:Y:S01]  /*7b90*/  FMUL R5, R2, R113 ;  /* 0x0000007102057220 */ /* 0x008fe20000400000 */
[C---:B----4-:R-:W-:Y:S01]  /*7ba0*/  FMUL R6, R0.reuse, R114 ;  /* 0x0000007200067220 */ /* 0x050fe20000400000 */
[----:B------:R-:W-:-:S07]  /*7bb0*/  FMUL R7, R0, R115 ;  /* 0x0000007300077220 */ /* 0x000fce0000400000 */
[----:B------:R-:W-:Y:S01]  /*7bc0*/  HMMA.16816.F32 R4, R24, R32, R4 ;  /* 0x000000201804723c */ /* 0x000fe20000001804 */
[----:B------:R-:W-:Y:S02]  /*7bd0*/  F2FP.F16.E4M3.UNPACK_B R32, R84.H1 ;  /* 0x00000054ff20723e */ /* 0x000fe400030006ff */
[----:B------:R-:W-:-:S15]  /*7be0*/  F2FP.F16.E4M3.UNPACK_B R33, R85.H1 ;  /* 0x00000055ff21723e */ /* 0x000fde00030006ff */
[----:B------:R-:W-:Y:S02]  /*7bf0*/  NOP ;  /* 0x0000000000007918 */ /* 0x000fe40000000000 */
[----:B------:R-:W-:Y:S01]  /*7c00*/  HMMA.16816.F32 R112, R116, R32, R4 ;  /* 0x000000207470723c */ /* 0x000fe20000001804 */
[-C--:B------:R-:W-:Y:S02]  /*7c10*/  F2FP.F16.E4M3.UNPACK_B R32, R88.reuse ;  /* 0x00000058ff20723e */ /* 0x080fe400020006ff */
[-C--:B------:R-:W-:Y:S02]  /*7c20*/  F2FP.F16.E4M3.UNPACK_B R33, R89.reuse ;  /* 0x00000059ff21723e */ /* 0x080fe400020006ff */
[----:B------:R-:W-:Y:S02]  /*7c30*/  F2FP.F16.E4M3.UNPACK_B R88, R88.H1 ;  /* 0x00000058ff58723e */ /* 0x000fe400030006ff */
[----:B------:R-:W-:Y:S01]  /*7c40*/  F2FP.F16.E4M3.UNPACK_B R89, R89.H1 ;  /* 0x00000059ff59723e */ /* 0x000fe200030006ff */
[----:B------:R-:W0:Y:S04]  /*7c50*/  SHFL.IDX PT, R3, R28, R124, 0x1f ;  /* 0x00001f7c1c037589 */ /* 0x000e2800000e0000 */
[----:B------:R-:W1:Y:S04]  /*7c60*/  SHFL.IDX PT, R28, R29, R124, 0x1f ;  /* 0x00001f7c1d1c7589 */ /* 0x000e6800000e0000 */
[----:B------:R2:W3:Y:S01]  /*7c70*/  SHFL.IDX PT, R29, R36, R124, 0x1f ;  /* 0x00001f7c241d7589 */ /* 0x0004e200000e0000 */
[C---:B------:R-:W-:Y:S01]  /*7c80*/  FMUL R7, R0.reuse, R57 ;  /* 0x0000003900077220 */ /* 0x040fe20000400000 */
[----:B------:R-:W-:Y:S01]  /*7c90*/  FMUL R6, R0, R49 ;  /* 0x0000003100067220 */ /* 0x000fe20000400000 */
[C---:B------:R-:W-:Y:S01]  /*7ca0*/  FMUL R5, R2.reuse, R65 ;  /* 0x0000004102057220 */ /* 0x040fe20000400000 */
[----:B------:R-:W-:-:S07]  /*7cb0*/  FMUL R4, R2, R53 ;  /* 0x0000003502047220 */ /* 0x000fce0000400000 */
[----:B------:R-:W-:Y:S01]  /*7cc0*/  HMMA.16816.F32 R4, R24, R32, R4 ;  /* 0x000000201804723c */ /* 0x000fe20000001804 */
[----:B------:R4:W3:Y:S01]  /*7cd0*/  SHFL.IDX PT, R32, R37, R124, 0x1f ;  /* 0x00001f7c25207589 */ /* 0x0008e200000e0000 */
[----:B--2---:R-:W-:Y:S02]  /*7ce0*/  F2FP.F16.E4M3.UNPACK_B R36, R34 ;  /* 0x00000022ff24723e */ /* 0x004fe400020006ff */
[----:B----4-:R-:W-:-:S15]  /*7cf0*/  F2FP.F16.E4M3.UNPACK_B R37, R35 ;  /* 0x00000023ff25723e */ /* 0x010fde00020006ff */
[----:B------:R-:W-:Y:S01]  /*7d00*/  NOP ;  /* 0x0000000000007918 */ /* 0x000fe20000000000 */
[----:B------:R-:W-:Y:S01]  /*7d10*/  HMMA.16816.F32 R116, R116, R88, R4 ;  /* 0x000000587474723c */ /* 0x000fe20000001804 */
[----:B0-----:R-:W-:Y:S02]  /*7d20*/  SEL R4, R3, R40, !P5 ;  /* 0x0000002803047207 */ /* 0x001fe40006800000 */
[----:B-1----:R-:W-:Y:S02]  /*7d30*/  SEL R5, R28, R41, !P5 ;  /* 0x000000291c057207 */ /* 0x002fe40006800000 */
[----:B---3--:R-:W-:Y:S02]  /*7d40*/  SEL R6, R29, R44, !P5 ;  /* 0x0000002c1d067207 */ /* 0x008fe40006800000 */
[----:B------:R-:W-:-:S07]  /*7d50*/  SEL R7, R32, R45, !P5 ;  /* 0x0000002d20077207 */ /* 0x000fce0006800000 */
[----:B------:R-:W-:-:S15]  /*7d60*/  HMMA.16816.F32 R8, R4, R36, R8 ;  /* 0x000000240408723c */ /* 0x000fde0000001808 */
[----:B------:R-:W-:-:S04]  /*7d70*/  NOP ;  /* 0x0000000000007918 */ /* 0x000fc80000000000 */
[----:B------:R-:W-:Y:S01]  /*7d80*/  IMAD.MOV.U32 R57, RZ, RZ, R8 ;  /* 0x000000ffff397224 */ /* 0x000fe200078e0008 */
[----:B------:R-:W-:Y:S01]  /*7d90*/  F2FP.F16.E4M3.UNPACK_B R8, R38 ;  /* 0x00000026ff08723e */ /* 0x000fe200020006ff */
[----:B------:R-:W-:Y:S01]  /*7da0*/  IMAD.MOV.U32 R85, RZ, RZ, R9 ;  /* 0x000000ffff557224 */ /* 0x000fe200078e0009 */
[----:B------:R-:W-:-:S07]  /*7db0*/  F2FP.F16.E4M3.UNPACK_B R9, R39 ;  /* 0x00000027ff09723e */ /* 0x000fce00020006ff */
[----:B------:R-:W-:Y:S01]  /*7dc0*/  HMMA.16816.F32 R16, R4, R8, R16 ;  /* 0x000000080410723c */ /* 0x000fe20000001810 */
[----:B------:R-:W-:Y:S02]  /*7dd0*/  F2FP.F16.E4M3.UNPACK_B R8, R42 ;  /* 0x0000002aff08723e */ /* 0x000fe400020006ff */
[----:B------:R-:W-:-:S07]  /*7de0*/  F2FP.F16.E4M3.UNPACK_B R9, R43 ;  /* 0x0000002bff09723e */ /* 0x000fce00020006ff */
        /* <DEDUP_REMOVED lines=8> */
[----:B------:R-:W-:Y:S02]  /*7e70*/  F2FP.F16.E4M3.UNPACK_B R9, R47 ;  /* 0x0000002fff09723e */ /* 0x000fe400020006ff */
[----:B------:R-:W-:Y:S02]  /*7e80*/  F2FP.F16.E4M3.UNPACK_B R20, R54 ;  /* 0x00000036ff14723e */ /* 0x000fe400020006ff */
[----:B------:R-:W-:Y:S01]  /*7e90*/  F2FP.F16.E4M3.UNPACK_B R21, R55 ;  /* 0x00000037ff15723e */ /* 0x000fe200020006ff */
[----:B------:R-:W-:Y:S01]  /*7ea0*/  FADD R33, R81, R125 ;  /* 0x0000007d51217221 */ /* 0x000fe20000000000 */
[----:B------:R-:W-:Y:S02]  /*7eb0*/  IMAD.MOV.U32 R84, RZ, RZ, R10 ;  /* 0x000000ffff547224 */ /* 0x000fe400078e000a */
[----:B------:R-:W-:-:S02]  /*7ec0*/  IMAD.MOV.U32 R81, RZ, RZ, R11 ;  /* 0x000000ffff517224 */ /* 0x000fc400078e000b */
[----:B------:R-:W-:Y:S06]  /*7ed0*/  HMMA.16816.F32 R8, R4, R8, R92 ;  /* 0x000000080408723c */ /* 0x000fec000000185c */
[----:B------:R-:W-:Y:S02]  /*7ee0*/  IMAD.MOV.U32 R61, RZ, RZ, R96 ;  /* 0x000000ffff3d7224 */ /* 0x000fe400078e0060 */
[----:B------:R-:W-:Y:S02]  /*7ef0*/  IMAD.MOV.U32 R64, RZ, RZ, R97 ;  /* 0x000000ffff407224 */ /* 0x000fe400078e0061 */
[----:B------:R-:W-:-:S02]  /*7f00*/  IMAD.MOV.U32 R96, RZ, RZ, R12 ;  /* 0x000000ffff607224 */ /* 0x000fc400078e000c */
[----:B------:R-:W-:Y:S01]  /*7f10*/  IMAD.MOV.U32 R52, RZ, RZ, R98 ;  /* 0x000000ffff347224 */ /* 0x000fe200078e0062 */
[----:B------:R-:W2:Y:S01]  /*7f20*/  LDL.LU R12, [R1+0x260] ;  /* 0x00026000010c7983 */ /* 0x000ea20000300800 */
[----:B------:R-:W-:Y:S01]  /*7f30*/  IMAD.MOV.U32 R97, RZ, RZ, R13 ;  /* 0x000000ffff617224 */ /* 0x000fe200078e000d */
[----:B------:R-:W-:Y:S01]  /*7f40*/  HMMA.16816.F32 R92, R4, R20, R100 ;  /* 0x00000014045c723c */ /* 0x000fe20000001864 */
[----:B------:R-:W-:Y:S01]  /*7f50*/  IMAD.MOV.U32 R56, RZ, RZ, R99 ;  /* 0x000000ffff387224 */ /* 0x000fe200078e0063 */
[----:B------:R-:W2:Y:S01]  /*7f60*/  LDL.LU R13, [R1+0x25c] ;  /* 0x00025c00010d7983 */ /* 0x000ea20000300800 */
[----:B------:R-:W-:Y:S02]  /*7f70*/  IMAD.MOV.U32 R98, RZ, RZ, R104 ;  /* 0x000000ffff627224 */ /* 0x000fe400078e0068 */
[----:B------:R-:W-:Y:S01]  /*7f80*/  IMAD.MOV.U32 R99, RZ, RZ, R105 ;  /* 0x000000ffff637224 */ /* 0x000fe200078e0069 */
[----:B------:R-:W3:Y:S01]  /*7f90*/  LDL.LU R104, [R1+0x258] ;  /* 0x0002580001687983 */ /* 0x000ee20000300800 */
[----:B------:R-:W-:-:S02]  /*7fa0*/  IMAD.MOV.U32 R100, RZ, RZ, R106 ;  /* 0x000000ffff647224 */ /* 0x000fc400078e006a */
[----:B------:R-:W-:Y:S01]  /*7fb0*/  IMAD.MOV.U32 R101, RZ, RZ, R58 ;  /* 0x000000ffff657224 */ /* 0x000fe200078e003a */
[----:B------:R-:W3:Y:S01]  /*7fc0*/  LDL.LU R105, [R1+0x254] ;  /* 0x0002540001697983 */ /* 0x000ee20000300800 */
[----:B------:R-:W-:-:S03]  /*7fd0*/  IMAD.MOV.U32 R102, RZ, RZ, R59 ;  /* 0x000000ffff667224 */ /* 0x000fc600078e003b */
[----:B------:R-:W3:Y:S04]  /*7fe0*/  LDL.LU R106, [R1+0x250] ;  /* 0x00025000016a7983 */ /* 0x000ee80000300800 */
[----:B------:R-:W4:Y:S04]  /*7ff0*/  LDL.LU R58, [R1+0x24c] ;  /* 0x00024c00013a7983 */ /* 0x000f280000300800 */
[----:B------:R-:W2:Y:S01]  /*8000*/  LDL.LU R59, [R1+0x248] ;  /* 0x00024800013b7983 */ /* 0x000ea20000300800 */
[----:B------:R-:W-:-:S03]  /*8010*/  IMAD.MOV.U32 R103, RZ, RZ, R107 ;  /* 0x000000ffff677224 */ /* 0x000fc600078e006b */
[----:B------:R-:W3:Y:S01]  /*8020*/  LDL.LU R107, [R1+0x244] ;  /* 0x00024400016b7983 */ /* 0x000ee20000300800 */
[----:B------:R-:W-:Y:S02]  /*8030*/  F2FP.F16.E4M3.UNPACK_B R24, R30 ;  /* 0x0000001eff18723e */ /* 0x000fe400020006ff */
[----:B------:R-:W-:-:S07]  /*8040*/  F2FP.F16.E4M3.UNPACK_B R25, R31 ;  /* 0x0000001fff19723e */ /* 0x000fce00020006ff */
[----:B------:R-:W-:Y:S01]  /*8050*/  HMMA.16816.F32 R24, R4, R24, R108 ;  /* 0x000000180418723c */ /* 0x000fe2000000186c */
[----:B------:R-:W-:Y:S02]  /*8060*/  IMAD.MOV.U32 R108, RZ, RZ, R14 ;  /* 0x000000ffff6c7224 */ /* 0x000fe400078e000e */
[----:B------:R-:W3:Y:S01]  /*8070*/  LDL.LU R14, [R1+0x240] ;  /* 0x00024000010e7983 */ /* 0x000ee20000300800 */
[----:B------:R-:W-:Y:S02]  /*8080*/  IMAD.MOV.U32 R109, RZ, RZ, R15 ;  /* 0x000000ffff6d7224 */ /* 0x000fe400078e000f */
[----:B------:R-:W-:Y:S01]  /*8090*/  IMAD.MOV.U32 R110, RZ, RZ, R62 ;  /* 0x000000ffff6e7224 */ /* 0x000fe200078e003e */
[----:B------:R-:W3:Y:S01]  /*80a0*/  LDL.LU R15, [R1+0x23c] ;  /* 0x00023c00010f7983 */ /* 0x000ee20000300800 */
[----:B------:R-:W-:-:S03]  /*80b0*/  IMAD.MOV.U32 R111, RZ, RZ, R63 ;  /* 0x000000ffff6f7224 */ /* 0x000fc600078e003f */
[----:B------:R-:W3:Y:S04]  /*80c0*/  LDL.LU R62, [R1+0x238] ;  /* 0x00023800013e7983 */ /* 0x000ee80000300800 */
[----:B------:R-:W3:Y:S01]  /*80d0*/  LDL.LU R63, [R1+0x234] ;  /* 0x00023400013f7983 */ /* 0x000ee20000300800 */
[----:B------:R-:W-:Y:S02]  /*80e0*/  IMAD.MOV.U32 R37, RZ, RZ, R93 ;  /* 0x000000ffff257224 */ /* 0x000fe400078e005d */
[----:B------:R-:W-:Y:S02]  /*80f0*/  IMAD.MOV.U32 R93, RZ, RZ, R48 ;  /* 0x000000ffff5d7224 */ /* 0x000fe400078e0030 */
[----:B------:R-:W-:Y:S02]  /*8100*/  IMAD.MOV.U32 R49, RZ, RZ, R22 ;  /* 0x000000ffff317224 */ /* 0x000fe400078e0016 */
[----:B------:R-:W-:-:S02]  /*8110*/  IMAD.MOV.U32 R89, RZ, RZ, R94 ;  /* 0x000000ffff597224 */ /* 0x000fc400078e005e */
[----:B------:R-:W-:Y:S02]  /*8120*/  IMAD.MOV.U32 R22, RZ, RZ, R23 ;  /* 0x000000ffff167224 */ /* 0x000fe400078e0017 */
[----:B------:R-:W-:Y:S02]  /*8130*/  IMAD.MOV.U32 R94, RZ, RZ, R53 ;  /* 0x000000ffff5e7224 */ /* 0x000fe400078e0035 */
[----:B------:R-:W-:Y:S01]  /*8140*/  IMAD.MOV.U32 R23, RZ, RZ, R57 ;  /* 0x000000ffff177224 */ /* 0x000fe200078e0039 */
[----:B----4-:R-:W-:Y:S02]  /*8150*/  F2FP.F16.E4M3.UNPACK_B R20, R58 ;  /* 0x0000003aff14723e */ /* 0x010fe400020006ff */
[----:B--2---:R-:W-:-:S07]  /*8160*/  F2FP.F16.E4M3.UNPACK_B R21, R59 ;  /* 0x0000003bff15723e */ /* 0x004fce00020006ff */
[----:B---3--:R-:W-:-:S15]  /*8170*/  HMMA.16816.F32 R104, R4, R20, R104 ;  /* 0x000000140468723c */ /* 0x008fde0000001868 */
[----:B------:R-:W-:-:S04]  /*8180*/  NOP ;  /* 0x0000000000007918 */ /* 0x000fc80000000000 */
[----:B------:R-:W-:Y:S02]  /*8190*/  IMAD.MOV.U32 R48, RZ, RZ, R104 ;  /* 0x000000ffff307224 */ /* 0x000fe400078e0068 */
[----:B------:R-:W-:Y:S02]  /*81a0*/  IMAD.MOV.U32 R65, RZ, RZ, R105 ;  /* 0x000000ffff417224 */ /* 0x000fe400078e0069 */
[----:B------:R-:W-:Y:S02]  /*81b0*/  IMAD.MOV.U32 R104, RZ, RZ, R70 ;  /* 0x000000ffff687224 */ /* 0x000fe400078e0046 */
[----:B------:R-:W-:Y:S01]  /*81c0*/  IMAD.MOV.U32 R53, RZ, RZ, R106 ;  /* 0x000000ffff357224 */ /* 0x000fe200078e006a */
[----:B------:R-:W2:Y:S01]  /*81d0*/  LDL.LU R70, [R1+0x230] ;  /* 0x0002300001467983 */ /* 0x000ea20000300800 */
[----:B------:R-:W-:Y:S02]  /*81e0*/  IMAD.MOV.U32 R105, RZ, RZ, R71 ;  /* 0x000000ffff697224 */ /* 0x000fe400078e0047 */
[----:B------:R-:W-:Y:S01]  /*81f0*/  IMAD.MOV.U32 R57, RZ, RZ, R107 ;  /* 0x000000ffff397224 */ /* 0x000fe200078e006b */
[----:B------:R-:W3:Y:S01]  /*8200*/  LDL.LU R71, [R1+0x22c] ;  /* 0x00022c0001477983 */ /* 0x000ee20000300800 */
[----:B------:R-:W-:-:S02]  /*8210*/  IMAD.MOV.U32 R106, RZ, RZ, R66 ;  /* 0x000000ffff6a7224 */ /* 0x000fc400078e0042 */
[----:B------:R-:W-:Y:S01]  /*8220*/  IMAD.MOV.U32 R107, RZ, RZ, R67 ;  /* 0x000000ffff6b7224 */ /* 0x000fe200078e0043 */
[----:B------:R-:W4:Y:S04]  /*8230*/  LDL.LU R66, [R1+0x228] ;  /* 0x0002280001427983 */ /* 0x000f280000300800 */
[----:B------:R-:W2:Y:S01]  /*8240*/  LDL.LU R67, [R1+0x224] ;  /* 0x0002240001437983 */ /* 0x000ea20000300800 */
[----:B------:R-:W-:Y:S02]  /*8250*/  F2FP.F16.E4M3.UNPACK_B R20, R62 ;  /* 0x0000003eff14723e */ /* 0x000fe400020006ff */
[----:B------:R-:W-:-:S07]  /*8260*/  F2FP.F16.E4M3.UNPACK_B R21, R63 ;  /* 0x0000003fff15723e */ /* 0x000fce00020006ff */
[----:B------:R-:W-:Y:S01]  /*8270*/  HMMA.16816.F32 R12, R4, R20, R12 ;  /* 0x00000014040c723c */ /* 0x000fe2000000180c */
[----:B------:R-:W-:Y:S02]  /*8280*/  IMAD.MOV.U32 R21, RZ, RZ, R85 ;  /* 0x000000ffff157224 */ /* 0x000fe400078e0055 */
[----:B------:R-:W3:Y:S01]  /*8290*/  LDL.LU R85, [R1+0xc8] ;  /* 0x0000c80001557983 */ /* 0x000ee20000300800 */
[----:B------:R-:W-:Y:S02]  /*82a0*/  IMAD.MOV.U32 R20, RZ, RZ, R23 ;  /* 0x000000ffff147224 */ /* 0x000fe400078e0017 */
[----:B------:R-:W-:-:S13]  /*82b0*/  IMAD.MOV.U32 R23, RZ, RZ, R81 ;  /* 0x000000ffff177224 */ /* 0x000fda00078e0051 */
[----:B------:R-:W-:Y:S02]  /*82c0*/  IMAD.MOV.U32 R88, RZ, RZ, R15 ;  /* 0x000000ffff587224 */ /* 0x000fe400078e000f */
[----:B------:R-:W-:Y:S02]  /*82d0*/  IMAD.MOV.U32 R15, RZ, RZ, R22 ;  /* 0x000000ffff0f7224 */ /* 0x000fe400078e0016 */
[----:B------:R-:W-:Y:S02]  /*82e0*/  IMAD.MOV.U32 R22, RZ, RZ, R84 ;  /* 0x000000ffff167224 */ /* 0x000fe400078e0054 */
[----:B------:R-:W3:Y:S04]  /*82f0*/  LDL.LU R84, [R1+0xb8] ;  /* 0x0000b80001547983 */ /* 0x000ee80000300800 */
[----:B------:R-:W3:Y:S01]  /*8300*/  LDL.LU R81, [R1+0xcc] ;  /* 0x0000cc0001517983 */ /* 0x000ee20000300800 */
[----:B------:R-:W-:-:S02]  /*8310*/  IMAD.MOV.U32 R73, RZ, RZ, R95 ;  /* 0x000000ffff497224 */ /* 0x000fc400078e005f */
[----:B------:R-:W-:Y:S02]  /*8320*/  IMAD.MOV.U32 R95, RZ, RZ, R49 ;  /* 0x000000ffff5f7224 */ /* 0x000fe400078e0031 */
[----:B------:R-:W-:Y:S02]  /*8330*/  IMAD.MOV.U32 R49, RZ, RZ, R12 ;  /* 0x000000ffff317224 */ /* 0x000fe400078e000c */
[----:B------:R-:W-:Y:S02]  /*8340*/  IMAD.MOV.U32 R36, RZ, RZ, R92 ;  /* 0x000000ffff247224 */ /* 0x000fe400078e005c */
[----:B------:R-:W-:Y:S02]  /*8350*/  IMAD.MOV.U32 R12, RZ, RZ, R93 ;  /* 0x000000ffff0c7224 */ /* 0x000fe400078e005d */
[----:B------:R-:W-:Y:S02]  /*8360*/  IMAD.MOV.U32 R124, RZ, RZ, R13 ;  /* 0x000000ffff7c7224 */ /* 0x000fe400078e000d */
[----:B------:R-:W-:-:S02]  /*8370*/  IMAD.MOV.U32 R125, RZ, RZ, R14 ;  /* 0x000000ffff7d7224 */ /* 0x000fc400078e000e */
[----:B------:R-:W-:Y:S02]  /*8380*/  IMAD.MOV.U32 R13, RZ, RZ, R94 ;  /* 0x000000ffff0d7224 */ /* 0x000fe400078e005e */
[----:B------:R-:W-:Y:S01]  /*8390*/  IMAD.MOV.U32 R14, RZ, RZ, R95 ;  /* 0x000000ffff0e7224 */ /* 0x000fe200078e005f */
[----:B----4-:R-:W-:Y:S02]  /*83a0*/  F2FP.F16.E4M3.UNPACK_B R92, R66 ;  /* 0x00000042ff5c723e */ /* 0x010fe400020006ff */
[----:B--2---:R-:W-:-:S07]  /*83b0*/  F2FP.F16.E4M3.UNPACK_B R93, R67 ;  /* 0x00000043ff5d723e */ /* 0x004fce00020006ff */
[----:B------:R-:W-:Y:S01]  /*83c0*/  HMMA.16816.F32 R92, R4, R92, R96 ;  /* 0x0000005c045c723c */ /* 0x000fe20000001860 */
[----:B------:R-:W-:Y:S02]  /*83d0*/  F2FP.F16.E4M3.UNPACK_B R96, R70 ;  /* 0x00000046ff60723e */ /* 0x000fe400020006ff */
[----:B---3--:R-:W-:-:S07]  /*83e0*/  F2FP.F16.E4M3.UNPACK_B R97, R71 ;  /* 0x00000047ff61723e */ /* 0x008fce00020006ff */
        /* <DEDUP_REMOVED lines=10> */
[----:B------:R-:W-:Y:S01]  /*8490*/  IMAD.MOV.U32 R122, RZ, RZ, R12 ;  /* 0x000000ffff7a7224 */ /* 0x000fe200078e000c */
[----:B------:R-:W-:Y:S01]  /*84a0*/  F2FP.F16.E4M3.UNPACK_B R12, R86 ;  /* 0x00000056ff0c723e */ /* 0x000fe200020006ff */
[----:B------:R-:W-:Y:S01]  /*84b0*/  IMAD.MOV.U32 R123, RZ, RZ, R13 ;  /* 0x000000ffff7b7224 */ /* 0x000fe200078e000d */
[----:B------:R-:W-:-:S07]  /*84c0*/  F2FP.F16.E4M3.UNPACK_B R13, R87 ;  /* 0x00000057ff0d723e */ /* 0x000fce00020006ff */
[----:B------:R-:W-:Y:S01]  /*84d0*/  HMMA.16816.F32 R112, R4, R12, R112 ;  /* 0x0000000c0470723c */ /* 0x000fe20000001870 */
[----:B------:R-:W-:Y:S02]  /*84e0*/  F2FP.F16.E4M3.UNPACK_B R12, R90 ;  /* 0x0000005aff0c723e */ /* 0x000fe400020006ff */
[----:B------:R-:W-:Y:S02]  /*84f0*/  F2FP.F16.E4M3.UNPACK_B R13, R91 ;  /* 0x0000005bff0d723e */ /* 0x000fe400020006ff */
[----:B------:R-:W-:-:S05]  /*8500*/  SEL R121, R41, R28, !P5 ;  /* 0x0000001c29797207 */ /* 0x000fca0006800000 */
[----:B------:R-:W-:Y:S01]  /*8510*/  HMMA.16816.F32 R116, R4, R12, R116 ;  /* 0x0000000c0474723c */ /* 0x000fe20000001874 */
[----:B------:R-:W2:Y:S04]  /*8520*/  LDL.LU R5, [R1+0xbc] ;  /* 0x0000bc0001057983 */ /* 0x000ea80000300800 */
[----:B------:R-:W3:Y:S04]  /*8530*/  LDL.LU R41, [R1+0xc0] ;  /* 0x0000c00001297983 */ /* 0x000ee80000300800 */
[----:B------:R-:W4:Y:S01]  /*8540*/  LDL.LU R28, [R1+0xd0] ;  /* 0x0000d000011c7983 */ /* 0x000f220000300800 */
[----:B------:R-:W-:-:S03]  /*8550*/  SEL R120, R40, R3, !P5 ;  /* 0x0000000328787207 */ /* 0x000fc60006800000 */
[----:B------:R-:W2:Y:S01]  /*8560*/  LDL.LU R6, [R1+0xd8] ;  /* 0x0000d80001067983 */ /* 0x000ea20000300800 */
[----:B------:R-:W-:-:S03]  /*8570*/  IMAD.MOV.U32 R40, RZ, RZ, R89 ;  /* 0x000000ffff287224 */ /* 0x000fc600078e0059 */
[----:B------:R-:W2:Y:S01]  /*8580*/  LDL.LU R7, [R1+0xc4] ;  /* 0x0000c40001077983 */ /* 0x000ea20000300800 */
[----:B------:R-:W-:-:S03]  /*8590*/  FADD R3, R85, R80 ;  /* 0x0000005055037221 */ /* 0x000fc60000000000 */
[----:B------:R-:W2:Y:S01]  /*85a0*/  LDL.LU R89, [R1+0xd4] ;  /* 0x0000d40001597983 */ /* 0x000ea20000300800 */
[----:B------:R-:W-:-:S03]  /*85b0*/  FADD R4, R84, R33 ;  /* 0x0000002154047221 */ /* 0x000fc60000000000 */
[----:B------:R-:W2:Y:S01]  /*85c0*/  LDL.LU R85, [R1+0xb4] ;  /* 0x0000b40001557983 */ /* 0x000ea20000300800 */
[----:B------:R-:W-:-:S03]  /*85d0*/  FADD R3, R81, R3 ;  /* 0x0000000351037221 */ /* 0x000fc60000000000 */
[----:B------:R-:W2:Y:S04]  /*85e0*/  LDL.LU R84, [R1+0xdc] ;  /* 0x0000dc0001547983 */ /* 0x000ea80000300800 */
[----:B------:R-:W2:Y:S01]  /*85f0*/  LDL.LU R81, [R1+0xb0] ;  /* 0x0000b00001517983 */ /* 0x000ea20000300800 */
[----:B------:R-:W-:Y:S01]  /*8600*/  IMAD.MOV.U32 R12, RZ, RZ, R122 ;  /* 0x000000ffff0c7224 */ /* 0x000fe200078e007a */
[----:B------:R-:W-:Y:S01]  /*8610*/  SEL R122, R44, R29, !P5 ;  /* 0x0000001d2c7a7207 */ /* 0x000fe20006800000 */
[----:B------:R-:W-:Y:S01]  /*8620*/  IMAD.MOV.U32 R13, RZ, RZ, R123 ;  /* 0x000000ffff0d7224 */ /* 0x000fe200078e007b */
[----:B------:R-:W-:Y:S02]  /*8630*/  SEL R123, R45, R32, !P5 ;  /* 0x000000202d7b7207 */ /* 0x000fe40006800000 */
[----:B------:R-:W-:-:S02]  /*8640*/  F2FP.F16.E4M3.UNPACK_B R38, R38.H1 ;  /* 0x00000026ff26723e */ /* 0x000fc400030006ff */
[----:B------:R-:W-:Y:S02]  /*8650*/  F2FP.F16.E4M3.UNPACK_B R39, R39.H1 ;  /* 0x00000027ff27723e */ /* 0x000fe400030006ff */
[----:B------:R-:W-:Y:S02]  /*8660*/  F2FP.F16.E4M3.UNPACK_B R42, R42.H1 ;  /* 0x0000002aff2a723e */ /* 0x000fe400030006ff */
[----:B------:R-:W-:Y:S02]  /*8670*/  F2FP.F16.E4M3.UNPACK_B R43, R43.H1 ;  /* 0x0000002bff2b723e */ /* 0x000fe400030006ff */
[----:B------:R-:W-:Y:S01]  /*8680*/  F2FP.F16.E4M3.UNPACK_B R34, R34.H1 ;  /* 0x00000022ff22723e */ /* 0x000fe200030006ff */
[----:B------:R-:W-:Y:S01]  /*8690*/  HMMA.16816.F32 R16, R120, R38, R16 ;  /* 0x000000267810723c */ /* 0x000fe20000001810 */
[----:B------:R-:W-:Y:S01]  /*86a0*/  F2FP.F16.E4M3.UNPACK_B R35, R35.H1 ;  /* 0x00000023ff23723e */ /* 0x000fe200030006ff */
[----:B------:R-:W-:Y:S02]  /*86b0*/  IMAD.MOV.U32 R38, RZ, RZ, R40 ;  /* 0x000000ffff267224 */ /* 0x000fe400078e0028 */
[----:B------:R-:W-:-:S02]  /*86c0*/  IMAD.MOV.U32 R39, RZ, RZ, R73 ;  /* 0x000000ffff277224 */ /* 0x000fc400078e0049 */
[----:B------:R-:W2:Y:S01]  /*86d0*/  LDL.LU R73, [R1+0x220] ;  /* 0x0002200001497983 */ /* 0x000ea20000300800 */
[----:B------:R-:W-:Y:S01]  /*86e0*/  IMAD.MOV.U32 R40, RZ, RZ, R61 ;  /* 0x000000ffff287224 */ /* 0x000fe200078e003d */
[C---:B------:R-:W-:Y:S01]  /*86f0*/  HMMA.16816.F32 R12, R120.reuse, R42, R12 ;  /* 0x0000002a780c723c */ /* 0x040fe2000000180c */
[----:B------:R-:W-:Y:S01]  /*8700*/  IMAD.MOV.U32 R42, RZ, RZ, R52 ;  /* 0x000000ffff2a7224 */ /* 0x000fe200078e0034 */
[----:B------:R-:W2:Y:S01]  /*8710*/  LDL.LU R61, [R1+0x21c] ;  /* 0x00021c00013d7983 */ /* 0x000ea20000300800 */
[----:B------:R-:W-:Y:S02]  /*8720*/  IMAD.MOV.U32 R43, RZ, RZ, R56 ;  /* 0x000000ffff2b7224 */ /* 0x000fe400078e0038 */
[----:B------:R-:W-:Y:S02]  /*8730*/  IMAD.MOV.U32 R32, RZ, RZ, R48 ;  /* 0x000000ffff207224 */ /* 0x000fe400078e0030 */
[----:B------:R-:W-:Y:S01]  /*8740*/  IMAD.MOV.U32 R33, RZ, RZ, R65 ;  /* 0x000000ffff217224 */ /* 0x000fe200078e0041 */
[----:B------:R-:W-:Y:S01]  /*8750*/  HMMA.16816.F32 R20, R120, R34, R20 ;  /* 0x000000227814723c */ /* 0x000fe20000001814 */
[----:B------:R-:W-:-:S02]  /*8760*/  IMAD.MOV.U32 R34, RZ, RZ, R53 ;  /* 0x000000ffff227224 */ /* 0x000fc400078e0035 */
[----:B------:R-:W-:Y:S01]  /*8770*/  IMAD.MOV.U32 R35, RZ, RZ, R57 ;  /* 0x000000ffff237224 */ /* 0x000fe200078e0039 */
[----:B------:R-:W-:Y:S02]  /*8780*/  F2FP.F16.E4M3.UNPACK_B R30, R30.H1 ;  /* 0x0000001eff1e723e */ /* 0x000fe400030006ff */
[----:B------:R-:W-:Y:S02]  /*8790*/  F2FP.F16.E4M3.UNPACK_B R31, R31.H1 ;  /* 0x0000001fff1f723e */ /* 0x000fe400030006ff */
[----:B------:R-:W-:Y:S02]  /*87a0*/  F2FP.F16.E4M3.UNPACK_B R54, R54.H1 ;  /* 0x00000036ff36723e */ /* 0x000fe400030006ff */
[----:B------:R-:W-:Y:S02]  /*87b0*/  F2FP.F16.E4M3.UNPACK_B R55, R55.H1 ;  /* 0x00000037ff37723e */ /* 0x000fe400030006ff */
[----:B------:R-:W-:Y:S01]  /*87c0*/  F2FP.F16.E4M3.UNPACK_B R58, R58.H1 ;  /* 0x0000003aff3a723e */ /* 0x000fe200030006ff */
[----:B------:R-:W-:Y:S01]  /*87d0*/  HMMA.16816.F32 R24, R120, R30, R24 ;  /* 0x0000001e7818723c */ /* 0x000fe20000001818 */
[----:B------:R-:W-:Y:S01]  /*87e0*/  F2FP.F16.E4M3.UNPACK_B R59, R59.H1 ;  /* 0x0000003bff3b723e */ /* 0x000fe200030006ff */
[----:B------:R-:W-:Y:S01]  /*87f0*/  IMAD.MOV.U32 R29, RZ, RZ, R124 ;  /* 0x000000ffff1d7224 */ /* 0x000fe200078e007c */
[----:B------:R-:W-:Y:S01]  /*8800*/  F2FP.F16.E4M3.UNPACK_B R62, R62.H1 ;  /* 0x0000003eff3e723e */ /* 0x000fe200030006ff */
[----:B------:R-:W-:Y:S01]  /*8810*/  IMAD.MOV.U32 R30, RZ, RZ, R125 ;  /* 0x000000ffff1e7224 */ /* 0x000fe200078e007d */
[----:B------:R-:W-:Y:S01]  /*8820*/  F2FP.F16.E4M3.UNPACK_B R63, R63.H1 ;  /* 0x0000003fff3f723e */ /* 0x000fe200030006ff */
[----:B------:R-:W-:-:S02]  /*8830*/  IMAD.MOV.U32 R31, RZ, RZ, R88 ;  /* 0x000000ffff1f7224 */ /* 0x000fc400078e0058 */
[C---:B------:R-:W-:Y:S08]  /*8840*/  HMMA.16816.F32 R36, R120.reuse, R54, R36 ;  /* 0x000000367824723c */ /* 0x040ff00000001824 */
[----:B------:R-:W-:Y:S01]  /*8850*/  HMMA.16816.F32 R32, R120, R58, R32 ;  /* 0x0000003a7820723c */ /* 0x000fe20000001820 */
[----:B------:R-:W-:Y:S02]  /*8860*/  F2FP.F16.E4M3.UNPACK_B R66, R66.H1 ;  /* 0x00000042ff42723e */ /* 0x000fe400030006ff */
[----:B------:R-:W-:Y:S01]  /*8870*/  F2FP.F16.E4M3.UNPACK_B R67, R67.H1 ;  /* 0x00000043ff43723e */ /* 0x000fe200030006ff */
[----:B---3--:R-:W-:Y:S01]  /*8880*/  FADD R4, R41, R4 ;  /* 0x0000000429047221 */ /* 0x008fe20000000000 */
[----:B------:R-:W-:-:S02]  /*8890*/  IMAD.MOV.U32 R41, RZ, RZ, R64 ;  /* 0x000000ffff297224 */ /* 0x000fc400078e0040 */
[----:B------:R-:W3:Y:S04]  /*88a0*/  LDL.LU R64, [R1+0x218] ;  /* 0x0002180001407983 */ /* 0x000ee80000300800 */
[----:B------:R-:W3:Y:S01]  /*88b0*/  LDL.LU R52, [R1+0x214] ;  /* 0x0002140001347983 */ /* 0x000ee20000300800 */
[----:B----4-:R-:W-:-:S03]  /*88c0*/  FADD R3, R28, R3 ;  /* 0x000000031c037221 */ /* 0x010fc60000000000 */
[----:B------:R-:W4:Y:S01]  /*88d0*/  LDL.LU R56, [R1+0x210] ;  /* 0x0002100001387983 */ /* 0x000f220000300800 */
[----:B------:R-:W-:-:S03]  /*88e0*/  IMAD.MOV.U32 R28, RZ, RZ, R49 ;  /* 0x000000ffff1c7224 */ /* 0x000fc600078e0031 */
[----:B------:R-:W3:Y:S04]  /*88f0*/  LDL.LU R48, [R1+0x20c] ;  /* 0x00020c0001307983 */ /* 0x000ee80000300800 */
[----:B------:R-:W4:Y:S04]  /*8900*/  LDL.LU R65, [R1+0x208] ;  /* 0x0002080001417983 */ /* 0x000f280000300800 */
[----:B------:R-:W4:Y:S04]  /*8910*/  LDL.LU R53, [R1+0x204] ;  /* 0x0002040001357983 */ /* 0x000f280000300800 */
[----:B------:R-:W4:Y:S04]  /*8920*/  LDL.LU R57, [R1+0x200] ;  /* 0x0002000001397983 */ /* 0x000f280000300800 */
[----:B------:R-:W4:Y:S01]  /*8930*/  LDL.LU R49, [R1+0x1fc] ;  /* 0x0001fc0001317983 */ /* 0x000f220000300800 */
[----:B------:R-:W-:Y:S03]  /*8940*/  HMMA.16816.F32 R28, R120, R62, R28 ;  /* 0x0000003e781c723c */ /* 0x000fe6000000181c */
[----:B------:R-:W4:Y:S04]  /*8950*/  LDL.LU R124, [R1+0x1f8] ;  /* 0x0001f800017c7983 */ /* 0x000f280000300800 */
[----:B------:R-:W4:Y:S04]  /*8960*/  LDL.LU R125, [R1+0x1f4] ;  /* 0x0001f400017d7983 */ /* 0x000f280000300800 */
[----:B------:R-:W-:Y:S04]  /*8970*/  STL.64 [R1+0x20], R36 ;  /* 0x0000202401007387 */ /* 0x000fe80000100a00 */
[----:B------:R-:W-:Y:S04]  /*8980*/  STL.64 [R1+0x28], R38 ;  /* 0x0000282601007387 */ /* 0x000fe80000100a00 */
[----:B------:R0:W-:Y:S04]  /*8990*/  STL.64 [R1+0x10], R32 ;  /* 0x0000102001007387 */ /* 0x0001e80000100a00 */
[----:B------:R-:W-:Y:S04]  /*89a0*/  STL.64 [R1+0x18], R34 ;  /* 0x0000182201007387 */ /* 0x000fe80000100a00 */
[----:B------:R-:W-:Y:S04]  /*89b0*/  STL.64 [R1], R28 ;  /* 0x0000001c01007387 */ /* 0x000fe80000100a00 */
[----:B------:R1:W-:Y:S01]  /*89c0*/  STL.64 [R1+0x8], R30 ;  /* 0x0000081e01007387 */ /* 0x0003e20000100a00 */
[----:B--2---:R-:W-:-:S03]  /*89d0*/  FADD R4, R5, R4 ;  /* 0x0000000405047221 */ /* 0x004fc60000000000 */
[----:B0-----:R-:W2:Y:S01]  /*89e0*/  LDL.LU R33, [R1+0xe8] ;  /* 0x0000e80001217983 */ /* 0x001ea20000300800 */
[----:B-1----:R-:W-:Y:S01]  /*89f0*/  HMMA.16816.F32 R28, R120, R66, R92 ;  /* 0x00000042781c723c */ /* 0x002fe2000000185c */
[----:B------:R-:W-:Y:S02]  /*8a00*/  FADD R4, R7, R4 ;  /* 0x0000000407047221 */ /* 0x000fe40000000000 */
[----:B------:R-:W2:Y:S02]  /*8a10*/  LDL.LU R32, [R1+0xe0] ;  /* 0x0000e00001207983 */ /* 0x000ea40000300800 */
[----:B------:R-:W-:-:S04]  /*8a20*/  FADD R4, R85, R4 ;  /* 0x0000000455047221 */ /* 0x000fc80000000000 */
[----:B------:R-:W-:-:S10]  /*8a30*/  FADD R4, R81, R4 ;  /* 0x0000000451047221 */ /* 0x000fd40000000000 */
[----:B------:R-:W-:Y:S04]  /*8a40*/  STL.64 [R1+0x30], R28 ;  /* 0x0000301c01007387 */ /* 0x000fe80000100a00 */
[----:B------:R0:W-:Y:S04]  /*8a50*/  STL.64 [R1+0x38], R30 ;  /* 0x0000381e01007387 */ /* 0x0001e80000100a00 */
[----:B0-----:R-:W2:Y:S04]  /*8a60*/  LDL R31, [R1+0xe4] ;  /* 0x0000e400011f7983 */ /* 0x001ea80000100800 */
[----:B------:R-:W2:Y:S01]  /*8a70*/  LDL.LU R81, [R1+0x80] ;  /* 0x0000800001517983 */ /* 0x000ea20000300800 */
[----:B------:R-:W-:-:S02]  /*8a80*/  F2FP.F16.E4M3.UNPACK_B R70, R70.H1 ;  /* 0x00000046ff46723e */ /* 0x000fc400030006ff */
[----:B------:R-:W-:Y:S01]  /*8a90*/  F2FP.F16.E4M3.UNPACK_B R71, R71.H1 ;  /* 0x00000047ff47723e */ /* 0x000fe200030006ff */
[----:B------:R-:W-:-:S06]  /*8aa0*/  FADD R3, R6, R3 ;  /* 0x0000000306037221 */ /* 0x000fcc0000000000 */
[----:B------:R-:W-:Y:S01]  /*8ab0*/  HMMA.16816.F32 R36, R120, R70, R96 ;  /* 0x000000467824723c */ /* 0x000fe20000001860 */
[----:B------:R-:W-:-:S04]  /*8ac0*/  FADD R3, R89, R3 ;  /* 0x0000000359037221 */ /* 0x000fc80000000000 */
[----:B------:R-:W-:Y:S01]  /*8ad0*/  FADD R3, R84, R3 ;  /* 0x0000000354037221 */ /* 0x000fe20000000000 */
[----:B------:R-:W-:Y:S02]  /*8ae0*/  F2FP.F16.E4M3.UNPACK_B R74, R74.H1 ;  /* 0x0000004aff4a723e */ /* 0x000fe400030006ff */
[----:B------:R-:W-:-:S11]  /*8af0*/  F2FP.F16.E4M3.UNPACK_B R75, R75.H1 ;  /* 0x0000004bff4b723e */ /* 0x000fd600030006ff */
[----:B------:R-:W-:Y:S04]  /*8b00*/  STL.64 [R1+0x40], R36 ;  /* 0x0000402401007387 */ /* 0x000fe80000100a00 */
[----:B------:R0:W-:Y:S02]  /*8b10*/  STL.64 [R1+0x48], R38 ;  /* 0x0000482601007387 */ /* 0x0001e40000100a00 */
[----:B0-----:R-:W-:Y:S01]  /*8b20*/  HMMA.16816.F32 R36, R120, R74, R100 ;  /* 0x0000004a7824723c */ /* 0x001fe20000001864 */
[----:B------:R-:W-:Y:S02]  /*8b30*/  F2FP.F16.E4M3.UNPACK_B R78, R78.H1 ;  /* 0x0000004eff4e723e */ /* 0x000fe400030006ff */
[----:B------:R-:W-:-:S15]  /*8b40*/  F2FP.F16.E4M3.UNPACK_B R79, R79.H1 ;  /* 0x0000004fff4f723e */ /* 0x000fde00030006ff */
[----:B------:R-:W-:Y:S01]  /*8b50*/  NOP ;  /* 0x0000000000007918 */ /* 0x000fe20000000000 */
[----:B------:R-:W-:Y:S04]  /*8b60*/  STL.64 [R1+0x50], R36 ;  /* 0x0000502401007387 */ /* 0x000fe80000100a00 */
[----:B------:R0:W-:Y:S02]  /*8b70*/  STL.64 [R1+0x58], R38 ;  /* 0x0000582601007387 */ /* 0x0001e40000100a00 */
[----:B0-----:R-:W-:Y:S01]  /*8b80*/  HMMA.16816.F32 R36, R120, R78, R104 ;  /* 0x0000004e7824723c */ /* 0x001fe20000001868 */
[----:B------:R-:W-:Y:S02]  /*8b90*/  F2FP.F16.E4M3.UNPACK_B R82, R82.H1 ;  /* 0x00000052ff52723e */ /* 0x000fe400030006ff */
[----:B------:R-:W-:Y:S01]  /*8ba0*/  F2FP.F16.E4M3.UNPACK_B R83, R83.H1 ;  /* 0x00000053ff53723e */ /* 0x000fe200030006ff */
[----:B------:R-:W0:-:S15]  /*8bb0*/  S2R R30, SR_CTAID.X ;  /* 0x00000000001e7919 */ /* 0x000e1e0000002500 */
[----:B------:R-:W-:Y:S04]  /*8bc0*/  STL.64 [R1+0x60], R36 ;  /* 0x0000602401007387 */ /* 0x000fe80000100a00 */
[----:B------:R1:W-:Y:S02]  /*8bd0*/  STL.64 [R1+0x68], R38 ;  /* 0x0000682601007387 */ /* 0x0003e40000100a00 */
[----:B-1----:R-:W-:Y:S01]  /*8be0*/  HMMA.16816.F32 R36, R120, R82, R108 ;  /* 0x000000527824723c */ /* 0x002fe2000000186c */
[----:B------:R-:W-:Y:S02]  /*8bf0*/  F2FP.F16.E4M3.UNPACK_B R90, R90.H1 ;  /* 0x0000005aff5a723e */ /* 0x000fe400030006ff */
[----:B------:R-:W-:Y:S01]  /*8c00*/  F2FP.F16.E4M3.UNPACK_B R91, R91.H1 ;  /* 0x0000005bff5b723e */ /* 0x000fe200030006ff */
[----:B---3--:R-:W-:-:S04]  /*8c10*/  FADD R48, R48, R4 ;  /* 0x0000000430307221 */ /* 0x008fc80000000000 */
[----:B----4-:R-:W-:Y:S01]  /*8c20*/  FADD R48, R56, R48 ;  /* 0x0000003038307221 */ /* 0x010fe20000000000 */
[----:B------:R-:W-:-:S04]  /*8c30*/  FADD R49, R49, R3 ;  /* 0x0000000331317221 */ /* 0x000fc80000000000 */
[----:B------:R-:W-:Y:S01]  /*8c40*/  FADD R49, R57, R49 ;  /* 0x0000003139317221 */ /* 0x000fe20000000000 */
[----:B------:R-:W-:-:S03]  /*8c50*/  FADD R52, R52, R48 ;  /* 0x0000003034347221 */ /* 0x000fc60000000000 */
        /* <DEDUP_REMOVED lines=10> */
[----:B------:R-:W-:Y:S02]  /*8d00*/  FADD R77, R77, R69 ;  /* 0x000000454d4d7221 */ /* 0x000fe40000000000 */
[----:B------:R-:W1:Y:S04]  /*8d10*/  SHFL.BFLY PT, R3, R76, 0x2, 0x1f ;  /* 0x0c401f004c037f89 */ /* 0x000e6800000e0000 */
[----:B------:R-:W3:Y:S04]  /*8d20*/  SHFL.BFLY PT, R28, R77, 0x2, 0x1f ;  /* 0x0c401f004d1c7f89 */ /* 0x000ee800000e0000 */
[----:B------:R-:W-:Y:S01]  /*8d30*/  STL.64 [R1+0x70], R36 ;  /* 0x0000702401007387 */ /* 0x000fe20000100a00 */
[----:B-1----:R-:W-:Y:S01]  /*8d40*/  FADD R3, R76, R3 ;  /* 0x000000034c037221 */ /* 0x002fe20000000000 */
[----:B---3--:R-:W-:-:S04]  /*8d50*/  FADD R77, R77, R28 ;  /* 0x0000001c4d4d7221 */ /* 0x008fc80000000000 */
[----:B------:R-:W1:Y:S04]  /*8d60*/  SHFL.BFLY PT, R29, R3, 0x1, 0x1f ;  /* 0x0c201f00031d7f89 */ /* 0x000e6800000e0000 */
[----:B------:R-:W3:Y:S04]  /*8d70*/  SHFL.BFLY PT, R28, R77, 0x1, 0x1f ;  /* 0x0c201f004d1c7f89 */ /* 0x000ee800000e0000 */
[----:B------:R4:W-:Y:S02]  /*8d80*/  STL.64 [R1+0x78], R38 ;  /* 0x0000782601007387 */ /* 0x0009e40000100a00 */
[----:B----4-:R-:W-:Y:S01]  /*8d90*/  HMMA.16816.F32 R36, R120, R90, R116 ;  /* 0x0000005a7824723c */ /* 0x010fe20000001874 */
[----:B0-----:R-:W-:Y:S01]  /*8da0*/  IMAD.SHL.U32 R30, R30, 0x100, RZ ;  /* 0x000001001e1e7824 */ /* 0x001fe200078e00ff */
[----:B------:R-:W-:Y:S01]  /*8db0*/  UIADD3 UR5, UP0, UPT, UR5, 0x40, URZ ;  /* 0x0000004005057890 */ /* 0x000fe2000ff1e0ff */
[----:B-1----:R-:W-:Y:S01]  /*8dc0*/  FADD R29, R3, R29 ;  /* 0x0000001d031d7221 */ /* 0x002fe20000000000 */
[----:B---3--:R-:W-:Y:S01]  /*8dd0*/  FADD R28, R77, R28 ;  /* 0x0000001c4d1c7221 */ /* 0x008fe20000000000 */
[----:B------:R-:W-:Y:S01]  /*8de0*/  VIADD R30, R30, 0x100 ;  /* 0x000001001e1e7836 */ /* 0x000fe20000000000 */
[----:B------:R-:W-:Y:S01]  /*8df0*/  UIADD3.X UR6, UPT, UPT, URZ, UR6, URZ, UP0, !UPT ;  /* 0x00000006ff067290 */ /* 0x000fe200087fe4ff */
[----:B--2---:R-:W-:Y:S01]  /*8e00*/  FFMA R32, R0, R32, R29 ;  /* 0x0000002000207223 */ /* 0x004fe2000000001d */
[----:B------:R-:W-:Y:S01]  /*8e10*/  FFMA R33, R2, R33, R28 ;  /* 0x0000002102217223 */ /* 0x000fe2000000001c */
[----:B------:R-:W-:Y:S01]  /*8e20*/  IMAD R81, R31, 0x40, R81 ;  /* 0x000000401f517824 */ /* 0x000fe200078e0251 */
[----:B------:R-:W-:-:S09]  /*8e30*/  ISETP.LE.U32.AND P0, PT, R30, UR5, PT ;  /* 0x000000051e007c0c */ /* 0x000fd2000bf03070 */
[----:B------:R0:W-:Y:S04]  /*8e40*/  STL.64 [R1+0x88], R36 ;  /* 0x0000882401007387 */ /* 0x0001e80000100a00 */
[----:B------:R0:W-:Y:S04]  /*8e50*/  STL.64 [R1+0x90], R38 ;  /* 0x0000902601007387 */ /* 0x0001e80000100a00 */
[----:B------:R0:W5:Y:S01]  /*8e60*/  LDL.LU R2, [R1+0x1f0] ;  /* 0x0001f00001027983 */ /* 0x0001620000300800 */
[----:B------:R-:W-:-:S03]  /*8e70*/  IMAD.U32 R30, RZ, RZ, UR6 ;  /* 0x00000006ff1e7e24 */ /* 0x000fc6000f8e00ff */
[----:B------:R0:W5:Y:S04]  /*8e80*/  LDL.LU R0, [R1+0x1ec] ;  /* 0x0001ec0001007983 */ /* 0x0001680000300800 */
[----:B------:R0:W-:Y:S04]  /*8e90*/  STL [R1+0xe8], R33 ;  /* 0x0000e82101007387 */ /* 0x0001e80000100800 */
[----:B------:R0:W-:Y:S04]  /*8ea0*/  STL [R1+0xe0], R32 ;  /* 0x0000e02001007387 */ /* 0x0001e80000100800 */
[----:B------:R0:W-:Y:S01]  /*8eb0*/  STL [R1+0x80], R81 ;  /* 0x0000805101007387 */ /* 0x0001e20000100800 */
[----:B------:R-:W-:-:S02]  /*8ec0*/  ISETP.GE.U32.AND.EX P0, PT, R30, RZ, PT, P0 ;  /* 0x000000ff1e00720c */ /* 0x000fc40003f06100 */
[----:B------:R-:W-:Y:S02]  /*8ed0*/  F2FP.F16.E4M3.UNPACK_B R46, R46.H1 ;  /* 0x0000002eff2e723e */ /* 0x000fe400030006ff */
[----:B------:R-:W-:Y:S02]  /*8ee0*/  F2FP.F16.E4M3.UNPACK_B R47, R47.H1 ;  /* 0x0000002fff2f723e */ /* 0x000fe400030006ff */
[----:B------:R-:W-:Y:S02]  /*8ef0*/  F2FP.F16.E4M3.UNPACK_B R50, R50.H1 ;  /* 0x00000032ff32723e */ /* 0x000fe400030006ff */
[----:B------:R-:W-:Y:S02]  /*8f00*/  F2FP.F16.E4M3.UNPACK_B R51, R51.H1 ;  /* 0x00000033ff33723e */ /* 0x000fe400030006ff */
[----:B------:R-:W-:Y:S02]  /*8f10*/  F2FP.F16.E4M3.UNPACK_B R86, R86.H1 ;  /* 0x00000056ff56723e */ /* 0x000fe400030006ff */
[----:B------:R-:W-:Y:S01]  /*8f20*/  F2FP.F16.E4M3.UNPACK_B R87, R87.H1 ;  /* 0x00000057ff57723e */ /* 0x000fe200030006ff */
[----:B------:R-:W-:Y:S01]  /*8f30*/  HMMA.16816.F32 R8, R120, R46, R8 ;  /* 0x0000002e7808723c */ /* 0x000fe20000001808 */
[----:B------:R-:W-:Y:S01]  /*8f40*/  ULEA UR4, UR11, UR4, 0x6 ;  /* 0x000000040b047291 */ /* 0x000fe2000f8e30ff */
[----:B------:R-:W-:-:S02]  /*8f50*/  IMAD.MOV.U32 R118, RZ, RZ, R125 ;  /* 0x000000ffff767224 */ /* 0x000fc400078e007d */
[----:B------:R-:W-:-:S04]  /*8f60*/  IMAD.MOV.U32 R119, RZ, RZ, R124 ;  /* 0x000000ffff777224 */ /* 0x000fc800078e007c */
[C---:B------:R-:W-:Y:S08]  /*8f70*/  HMMA.16816.F32 R4, R120.reuse, R50, R40 ;  /* 0x000000327804723c */ /* 0x040ff00000001828 */
[----:B------:R-:W-:Y:S01]  /*8f80*/  HMMA.16816.F32 R112, R120, R86, R112 ;  /* 0x000000567870723c */ /* 0x000fe20000001870 */
[----:B------:R-:W-:-:S04]  /*8f90*/  NOP ;  /* 0x0000000000007918 */ /* 0x000fc80000000000 */
[----:B0-----:R-:W-:-:S15]  /*8fa0*/  @!P0 BRA `(.L_x_1) ;  /* 0xffffffa000748947 */ /* 0x001fde000383ffff */
.L_x_0:
[----:B-----5:R-:W2:Y:S01]  /*8fb0*/  LDL.LU R0, [R1+0x20] ;  /* 0x0000200001007983 */ /* 0x020ea20000300800 */
[----:B------:R-:W0:Y:S03]  /*8fc0*/  LDCU.64 UR4, c[0x0][0x3e0] ;  /* 0x00007c00ff0477ac */ /* 0x000e260008000a00 */
[----:B------:R-:W3:Y:S04]  /*8fd0*/  LDL.LU R2, [R1+0x24] ;  /* 0x0000240001027983 */ /* 0x000ee80000300800 */
[----:B------:R-:W4:Y:S04]  /*8fe0*/  LDL.LU R3, [R1+0x28] ;  /* 0x0000280001037983 */ /* 0x000f280000300800 */
[----:B------:R-:W2:Y:S04]  /*8ff0*/  LDL.LU R28, [R1+0x2c] ;  /* 0x00002c00011c7983 */ /* 0x000ea80000300800 */
        /* <DEDUP_REMOVED lines=8> */
[----:B------:R-:W3:Y:S04]  /*9080*/  LDL.LU R41, [R1+0x94] ;  /* 0x0000940001297983 */ /* 0x000ee80000300800 */
[----:B------:R-:W4:Y:S04]  /*9090*/  LDL.LU R32, [R1] ;  /* 0x0000000001207983 */ /* 0x000f280000300800 */
[----:B------:R-:W4:Y:S04]  /*90a0*/  LDL.LU R33, [R1+0x4] ;  /* 0x0000040001217983 */ /* 0x000f280000300800 */
        /* <DEDUP_REMOVED lines=22> */
[----:B------:R-:W4:Y:S01]  /*9210*/  LDL.LU R63, [R1+0x6c] ;  /* 0x00006c00013f7983 */ /* 0x000f220000300800 */
[----:B0-----:R-:W-:Y:S01]  /*9220*/  UIMAD UR4, UR8, UR4, URZ ;  /* 0x00000004080472a4 */ /* 0x001fe2000f8e02ff */
[----:B------:R-:W0:Y:S01]  /*9230*/  S2R R48, SR_TID.X ;  /* 0x0000000000307919 */ /* 0x000e220000002100 */
[----:B------:R-:W1:Y:S01]  /*9240*/  S2R R76, SR_TID.X ;  /* 0x00000000004c7919 */ /* 0x000e620000002100 */
[----:B------:R-:W1:Y:S01]  /*9250*/  S2R R74, SR_CTAID.X ;  /* 0x00000000004a7919 */ /* 0x000e620000002500 */
[----:B0-----:R-:W-:-:S02]  /*9260*/  LOP3.LUT R48, R48, 0x7, RZ, 0xc0, !PT ;  /* 0x0000000730307812 */ /* 0x001fc400078ec0ff */
[----:B-1----:R-:W-:Y:S01]  /*9270*/  PRMT R74, R76, 0x6540, R74 ;  /* 0x000065404c4a7816 */ /* 0x002fe2000000004a */
[----:B--2---:R-:W-:Y:S01]  /*9280*/  IMAD.MOV.U32 R64, RZ, RZ, R54 ;  /* 0x000000ffff407224 */ /* 0x004fe200078e0036 */
[----:B------:R-:W-:Y:S01]  /*9290*/  LEA R54, R48, UR7, 0x4 ;  /* 0x0000000730367c11 */ /* 0x000fe2000f8e20ff */
[----:B---3--:R-:W-:Y:S02]  /*92a0*/  IMAD.MOV.U32 R73, RZ, RZ, R41 ;  /* 0x000000ffff497224 */ /* 0x008fe400078e0029 */
[----:B------:R-:W-:Y:S02]  /*92b0*/  IMAD.SHL.U32 R41, R76, 0x4, RZ ;  /* 0x000000044c297824 */ /* 0x000fe400078e00ff */
[----:B------:R-:W-:-:S03]  /*92c0*/  IMAD R48, R48, -0x8, R54 ;  /* 0xfffffff830307824 */ /* 0x000fc600078e0236 */
[----:B------:R-:W-:-:S05]  /*92d0*/  LOP3.LUT R41, R41, 0x3c0, RZ, 0xc0, !PT ;  /* 0x000003c029297812 */ /* 0x000fca00078ec0ff */
[----:B------:R-:W-:Y:S01]  /*92e0*/  IMAD.IADD R62, R41, 0x1, R48 ;  /* 0x00000001293e7824 */ /* 0x000fe200078e0230 */
[----:B------:R-:W-:-:S05]  /*92f0*/  LOP3.LUT R41, R76, 0x8, RZ, 0xc0, !PT ;  /* 0x000000084c297812 */ /* 0x000fca00078ec0ff */
[C---:B------:R-:W-:Y:S01]  /*9300*/  IMAD R61, R41.reuse, 0x200, R54 ;  /* 0x00000200293d7824 */ /* 0x040fe200078e0236 */
[----:B------:R-:W-:Y:S01]  /*9310*/  LEA.HI R41, R41, R62, RZ, 0x1f ;  /* 0x0000003e29297211 */ /* 0x000fe200078ff8ff */
[----:B----4-:R-:W-:Y:S02]  /*9320*/  IMAD.MOV.U32 R69, RZ, RZ, R53 ;  /* 0x000000ffff457224 */ /* 0x010fe400078e0035 */
[----:B------:R-:W0:Y:S01]  /*9330*/  S2R R53, SR_TID.X ;  /* 0x0000000000357919 */ /* 0x000e220000002100 */
[----:B------:R-:W-:Y:S02]  /*9340*/  IMAD.MOV.U32 R72, RZ, RZ, R52 ;  /* 0x000000ffff487224 */ /* 0x000fe400078e0034 */
[C---:B------:R-:W-:Y:S01]  /*9350*/  FMUL R52, R69.reuse, 8388608 ;  /* 0x4b00000045347820 */ /* 0x040fe20000400000 */
[----:B------:R-:W-:Y:S01]  /*9360*/  BAR.SYNC.DEFER_BLOCKING 0x0 ;  /* 0x0000000000007b1d */ /* 0x000fe20000010000 */
[----:B------:R-:W-:Y:S01]  /*9370*/  FSETP.GEU.AND P1, PT, R69, 1.175494350822287508e-38, PT ;  /* 0x008000004500780b */ /* 0x000fe20003f2e000 */
[----:B------:R-:W-:Y:S01]  /*9380*/  IMAD.MOV.U32 R70, RZ, RZ, R51 ;  /* 0x000000ffff467224 */ /* 0x000fe200078e0033 */
[C---:B------:R-:W-:Y:S01]  /*9390*/  FSETP.GT.AND P0, PT, |R72|.reuse, 8.50705917302346158658e+37, PT ;  /* 0x7e8000004800780b */ /* 0x040fe20003f04200 */
[C---:B------:R-:W-:Y:S01]  /*93a0*/  FMUL R51, R72.reuse, 8388608 ;  /* 0x4b00000048337820 */ /* 0x040fe20000400000 */
[----:B------:R-:W-:-:S02]  /*93b0*/  FSETP.GEU.AND P2, PT, R72, 1.175494350822287508e-38, PT ;  /* 0x008000004800780b */ /* 0x000fc40003f4e000 */
[----:B------:R-:W-:Y:S02]  /*93c0*/  FSEL R52, R52, R69, !P1 ;  /* 0x0000004534347208 */ /* 0x000fe40004800000 */
[----:B------:R-:W-:Y:S02]  /*93d0*/  FSEL R54, RZ, -23, P1 ;  /* 0xc1b80000ff367808 */ /* 0x000fe40000800000 */
[----:B------:R-:W-:Y:S02]  /*93e0*/  FSETP.GT.AND P1, PT, |R69|, 8.50705917302346158658e+37, PT ;  /* 0x7e8000004500780b */ /* 0x000fe40003f24200 */
[----:B------:R-:W-:Y:S02]  /*93f0*/  FSEL R51, R51, R72, !P2 ;  /* 0x0000004833337208 */ /* 0x000fe40005000000 */
[----:B------:R-:W-:Y:S01]  /*9400*/  FSEL R58, RZ, -23, P2 ;  /* 0xc1b80000ff3a7808 */ /* 0x000fe20001000000 */
[----:B------:R-:W-:Y:S01]  /*9410*/  @P0 FMUL R73, R73, 0.25 ;  /* 0x3e80000049490820 */ /* 0x000fe20000400000 */
[----:B------:R-:W-:Y:S01]  /*9420*/  FSETP.GEU.AND P2, PT, |R72|, 1.175494350822287508e-38, PT ;  /* 0x008000004800780b */ /* 0x000fe20003f4e200 */
[----:B------:R-:W-:Y:S01]  /*9430*/  @P0 FMUL R115, R115, 0.25 ;  /* 0x3e80000073730820 */ /* 0x000fe20000400000 */
[----:B------:R-:W-:Y:S01]  /*9440*/  @P0 FMUL R114, R114, 0.25 ;  /* 0x3e80000072720820 */ /* 0x000fe20000400000 */
[----:B------:R-:W-:Y:S01]  /*9450*/  @P0 FMUL R64, R64, 0.25 ;  /* 0x3e80000040400820 */ /* 0x000fe20000400000 */
[----:B------:R-:W-:Y:S01]  /*9460*/  @P0 FMUL R57, R57, 0.25 ;  /* 0x3e80000039390820 */ /* 0x000fe20000400000 */
[----:B------:R-:W-:Y:S01]  /*9470*/  @P0 FMUL R67, R67, 0.25 ;  /* 0x3e80000043430820 */ /* 0x000fe20000400000 */
[----:B------:R-:W-:Y:S01]  /*9480*/  @P0 FMUL R68, R68, 0.25 ;  /* 0x3e80000044440820 */ /* 0x000fe20000400000 */
[----:B------:R-:W-:Y:S01]  /*9490*/  @P0 FMUL R45, R45, 0.25 ;  /* 0x3e8000002d2d0820 */ /* 0x000fe20000400000 */
[----:B------:R-:W-:Y:S01]  /*94a0*/  @P0 FMUL R42, R42, 0.25 ;  /* 0x3e8000002a2a0820 */ /* 0x000fe20000400000 */
[----:B------:R-:W-:-:S02]  /*94b0*/  IMAD.MOV.U32 R75, RZ, RZ, R55 ;  /* 0x000000ffff4b7224 */ /* 0x000fc400078e0037 */
        /* <DEDUP_REMOVED lines=24> */
[----:B------:R-:W-:Y:S02]  /*9640*/  VIADD R55, R52, 0xc0cafb0d ;  /* 0xc0cafb0d34377836 */ /* 0x000fe40000000000 */
[----:B------:R-:W-:Y:S01]  /*9650*/  @!P2 FMUL R72, R72, 16777216 ;  /* 0x4b8000004848a820 */ /* 0x000fe20000400000 */
[----:B------:R-:W-:Y:S02]  /*9660*/  VIADD R56, R51, 0xc0cafb0d ;  /* 0xc0cafb0d33387836 */ /* 0x000fe40000000000 */
[----:B------:R-:W-:Y:S01]  /*9670*/  @P0 FMUL R60, R60, 0.25 ;  /* 0x3e8000003c3c0820 */ /* 0x000fe20000400000 */
[----:B0-----:R-:W-:Y:S01]  /*9680*/  IMAD.SHL.U32 R53, R53, 0x8, RZ ;  /* 0x0000000835357824 */ /* 0x001fe200078e00ff */
[----:B------:R-:W-:Y:S01]  /*9690*/  LOP3.LUT R55, R55, 0xff800000, RZ, 0xc0, !PT ;  /* 0xff80000037377812 */ /* 0x000fe200078ec0ff */
[----:B------:R-:W-:Y:S01]  /*96a0*/  @P1 FMUL R16, R16, 0.25 ;  /* 0x3e80000010101820 */ /* 0x000fe20000400000 */
[----:B------:R-:W-:Y:S01]  /*96b0*/  @P0 FMUL R63, R63, 0.25 ;  /* 0x3e8000003f3f0820 */ /* 0x000fe20000400000 */
[C---:B------:R-:W-:Y:S01]  /*96c0*/  FSETP.GEU.AND P0, PT, |R69|.reuse, 1.175494350822287508e-38, PT ;  /* 0x008000004500780b */ /* 0x040fe20003f0e200 */
[----:B------:R-:W-:Y:S01]  /*96d0*/  @P1 FMUL R69, R69, 0.25 ;  /* 0x3e80000045451820 */ /* 0x000fe20000400000 */
[----:B------:R-:W-:Y:S01]  /*96e0*/  MUFU.RCP R72, R72 ;  /* 0x0000004800487308 */ /* 0x000fe20000001000 */
[----:B------:R-:W-:Y:S01]  /*96f0*/  LOP3.LUT R56, R56, 0xff800000, RZ, 0xc0, !PT ;  /* 0xff80000038387812 */ /* 0x000fe200078ec0ff */
[----:B------:R-:W-:Y:S01]  /*9700*/  @P1 FMUL R21, R21, 0.25 ;  /* 0x3e80000015151820 */ /* 0x000fe20000400000 */
[----:B------:R-:W-:Y:S01]  /*9710*/  @P1 FMUL R20, R20, 0.25 ;  /* 0x3e80000014141820 */ /* 0x000fe20000400000 */
[----:B------:R-:W-:Y:S01]  /*9720*/  @P1 FMUL R25, R25, 0.25 ;  /* 0x3e80000019191820 */ /* 0x000fe20000400000 */
[----:B------:R-:W-:Y:S01]  /*9730*/  @P1 FMUL R24, R24, 0.25 ;  /* 0x3e80000018181820 */ /* 0x000fe20000400000 */
[----:B------:R-:W-:Y:S01]  /*9740*/  LOP3.LUT R48, R53, 0xf80, RZ, 0xc0, !PT ;  /* 0x00000f8035307812 */ /* 0x000fe200078ec0ff */
[----:B------:R-:W-:Y:S01]  /*9750*/  @P1 FMUL R2, R2, 0.25 ;  /* 0x3e80000002021820 */ /* 0x000fe20000400000 */
[----:B------:R-:W-:Y:S01]  /*9760*/  I2FP.F32.S32 R53, R55 ;  /* 0x0000003700357245 */ /* 0x000fe20000201400 */
[----:B------:R-:W-:Y:S01]  /*9770*/  @P1 FMUL R0, R0, 0.25 ;  /* 0x3e80000000001820 */ /* 0x000fe20000400000 */
[----:B------:R-:W-:Y:S01]  /*9780*/  @P1 FMUL R5, R5, 0.25 ;  /* 0x3e80000005051820 */ /* 0x000fe20000400000 */
[----:B------:R-:W-:Y:S01]  /*9790*/  @!P0 FMUL R69, R69, 16777216 ;  /* 0x4b80000045458820 */ /* 0x000fe20000400000 */
[----:B------:R-:W-:Y:S01]  /*97a0*/  @P1 FMUL R4, R4, 0.25 ;  /* 0x3e80000004041820 */ /* 0x000fe20000400000 */
[----:B------:R-:W-:Y:S01]  /*97b0*/  @P1 FMUL R9, R9, 0.25 ;  /* 0x3e80000009091820 */ /* 0x000fe20000400000 */
[----:B------:R-:W-:Y:S01]  /*97c0*/  @P1 FMUL R8, R8, 0.25 ;  /* 0x3e80000008081820 */ /* 0x000fe20000400000 */
[----:B------:R-:W-:Y:S01]  /*97d0*/  I2FP.F32.S32 R59, R56 ;  /* 0x00000038003b7245 */ /* 0x000fe20000201400 */
[----:B------:R-:W-:Y:S01]  /*97e0*/  @P1 FMUL R44, R44, 0.25 ;  /* 0x3e8000002c2c1820 */ /* 0x000fe20000400000 */
[----:B------:R-:W0:Y:S01]  /*97f0*/  MUFU.RCP R69, R69 ;  /* 0x0000004500457308 */ /* 0x000e220000001000 */
        /* <DEDUP_REMOVED lines=9> */
[----:B------:R-:W-:Y:S01]  /*9890*/  @!P0 FMUL R17, R17, 16777216 ;  /* 0x4b80000011118820 */ /* 0x000fe20000400000 */
        /* <DEDUP_REMOVED lines=43> */
[----:B------:R-:W-:Y:S01]  /*9b50*/  FFMA.FTZ R54, R53, 1.1920928955078125e-07, R54 ;  /* 0x3400000035367823 */ /* 0x000fe20000010036 */
[----:B------:R-:W-:Y:S01]  /*9b60*/  @P1 FMUL R13, R13, 0.25 ;  /* 0x3e8000000d0d1820 */ /* 0x000fe20000400000 */
[----:B------:R-:W-:-:S02]  /*9b70*/  IMAD.IADD R48, R48, 0x1, R61 ;  /* 0x0000000130307824 */ /* 0x000fc400078e023d */
[----:B------:R-:W-:Y:S01]  /*9b80*/  FFMA.FTZ R53, R59, 1.1920928955078125e-07, R58 ;  /* 0x340000003b357823 */ /* 0x000fe2000001003a */
        /* <DEDUP_REMOVED lines=11> */
[C---:B0-----:R-:W-:Y:S01]  /*9c40*/  FMUL R25, R69.reuse, R25 ;  /* 0x0000001945197220 */ /* 0x041fe20000400000 */
[C---:B------:R-:W-:Y:S01]  /*9c50*/  FMUL R24, R69.reuse, R24 ;  /* 0x0000001845187220 */ /* 0x040fe20000400000 */
[C---:B------:R-:W-:Y:S01]  /*9c60*/  FMUL R21, R69.reuse, R21 ;  /* 0x0000001545157220 */ /* 0x040fe20000400000 */
[C---:B------:R-:W-:Y:S01]  /*9c70*/  FMUL R20, R69.reuse, R20 ;  /* 0x0000001445147220 */ /* 0x040fe20000400000 */
[C---:B------:R-:W-:Y:S01]  /*9c80*/  FMUL R17, R69.reuse, R17 ;  /* 0x0000001145117220 */ /* 0x040fe20000400000 */
[----:B------:R-:W-:Y:S01]  /*9c90*/  FMUL R16, R69, R16 ;  /* 0x0000001045107220 */ /* 0x000fe20000400000 */
[C---:B------:R-:W-:Y:S01]  /*9ca0*/  FMUL R61, R72.reuse, R73 ;  /* 0x00000049483d7220 */ /* 0x040fe20000400000 */
        /* <DEDUP_REMOVED lines=30> */
[----:B------:R-:W-:Y:S01]  /*9e90*/  FMUL R26, R72, R26 ;  /* 0x0000001a481a7220 */ /* 0x000fe20000400000 */
[----:B------:R-:W-:Y:S01]  /*9ea0*/  @P1 FMUL R50, R50, 0.25 ;  /* 0x3e80000032321820 */ /* 0x000fe20000400000 */
[----:B------:R-:W-:Y:S01]  /*9eb0*/  @P1 FMUL R49, R49, 0.25 ;  /* 0x3e80000031311820 */ /* 0x000fe20000400000 */
[----:B------:R-:W-:Y:S01]  /*9ec0*/  @P1 FMUL R47, R47, 0.25 ;  /* 0x3e8000002f2f1820 */ /* 0x000fe20000400000 */
[----:B------:R-:W-:Y:S01]  /*9ed0*/  @P1 FMUL R46, R46, 0.25 ;  /* 0x3e8000002e2e1820 */ /* 0x000fe20000400000 */
[C---:B------:R-:W-:Y:S01]  /*9ee0*/  FMUL R72, R69.reuse, R2 ;  /* 0x0000000245487220 */ /* 0x040fe20000400000 */
[C---:B------:R-:W-:Y:S01]  /*9ef0*/  FMUL R73, R69.reuse, R0 ;  /* 0x0000000045497220 */ /* 0x040fe20000400000 */
[C---:B------:R-:W-:Y:S01]  /*9f00*/  FMUL R5, R69.reuse, R5 ;  /* 0x0000000545057220 */ /* 0x040fe20000400000 */
[C---:B------:R-:W-:Y:S01]  /*9f10*/  FMUL R4, R69.reuse, R4 ;  /* 0x0000000445047220 */ /* 0x040fe20000400000 */
[C---:B------:R-:W-:Y:S01]  /*9f20*/  FMUL R9, R69.reuse, R9 ;  /* 0x0000000945097220 */ /* 0x040fe20000400000 */
[----:B------:R-:W-:Y:S01]  /*9f30*/  FMUL R8, R69, R8 ;  /* 0x0000000845087220 */ /* 0x000fe20000400000 */
[----:B------:R-:W-:Y:S01]  /*9f40*/  @!P0 FMUL R13, R13, 16777216 ;  /* 0x4b8000000d0d8820 */ /* 0x000fe20000400000 */
[----:B------:R-:W-:Y:S01]  /*9f50*/  @P1 FMUL R113, R113, 0.25 ;  /* 0x3e80000071711820 */ /* 0x000fe20000400000 */
[----:B------:R-:W-:Y:S01]  /*9f60*/  @P1 FMUL R112, R112, 0.25 ;  /* 0x3e80000070701820 */ /* 0x000fe20000400000 */
[----:B------:R-:W-:Y:S01]  /*9f70*/  @!P0 FMUL R12, R12, 16777216 ;  /* 0x4b8000000c0c8820 */ /* 0x000fe20000400000 */
        /* <DEDUP_REMOVED lines=10> */
[----:B------:R-:W-:Y:S01]  /*a020*/  @!P0 FMUL R50, R50, 16777216 ;  /* 0x4b80000032328820 */ /* 0x000fe20000400000 */
[----:B------:R-:W-:Y:S01]  /*a030*/  @!P0 FMUL R49, R49, 16777216 ;  /* 0x4b80000031318820 */ /* 0x000fe20000400000 */
[----:B------:R-:W-:Y:S01]  /*a040*/  @!P0 FMUL R47, R47, 16777216 ;  /* 0x4b8000002f2f8820 */ /* 0x000fe20000400000 */
[----:B------:R-:W-:Y:S01]  /*a050*/  @!P0 FMUL R46, R46, 16777216 ;  /* 0x4b8000002e2e8820 */ /* 0x000fe20000400000 */
[----:B------:R-:W-:Y:S01]  /*a060*/  F2FP.SATFINITE.E4M3.F32.PACK_AB_MERGE_C R24, R25, R24, RZ ;  /* 0x000000181918723e */ /* 0x000fe200048070ff */
[----:B------:R-:W-:Y:S01]  /*a070*/  FMUL R2, R69, R13 ;  /* 0x0000000d45027220 */ /* 0x000fe20000400000 */
[----:B------:R-:W-:Y:S01]  /*a080*/  F2FP.SATFINITE.E4M3.F32.PACK_AB_MERGE_C R20, R21, R20, RZ ;  /* 0x000000141514723e */ /* 0x000fe200048070ff */
[----:B------:R-:W-:Y:S01]  /*a090*/  @!P0 FMUL R113, R113, 16777216 ;  /* 0x4b80000071718820 */ /* 0x000fe20000400000 */
[----:B------:R-:W-:Y:S01]  /*a0a0*/  F2FP.SATFINITE.E4M3.F32.PACK_AB_MERGE_C R16, R17, R16, RZ ;  /* 0x000000101110723e */ /* 0x000fe200048070ff */
[----:B------:R-:W-:Y:S01]  /*a0b0*/  @!P0 FMUL R112, R112, 16777216 ;  /* 0x4b80000070708820 */ /* 0x000fe20000400000 */
[----:B------:R-:W-:Y:S01]  /*a0c0*/  F2FP.SATFINITE.E4M3.F32.PACK_AB_MERGE_C R26, R27, R26, RZ ;  /* 0x0000001a1b1a723e */ /* 0x000fe200048070ff */
[----:B------:R-:W-:Y:S01]  /*a0d0*/  FMUL R13, R69, R12 ;  /* 0x0000000c450d7220 */ /* 0x000fe20000400000 */
[----:B------:R-:W-:Y:S01]  /*a0e0*/  F2FP.SATFINITE.E4M3.F32.PACK_AB_MERGE_C R22, R23, R22, RZ ;  /* 0x000000161716723e */ /* 0x000fe200048070ff */
[----:B------:R-:W-:Y:S01]  /*a0f0*/  FMUL R50, R69, R50 ;  /* 0x0000003245327220 */ /* 0x000fe20000400000 */
[----:B------:R-:W-:Y:S01]  /*a100*/  F2FP.SATFINITE.E4M3.F32.PACK_AB_MERGE_C R18, R19, R18, RZ ;  /* 0x000000121312723e */ /* 0x000fe200048070ff */
[----:B------:R-:W-:Y:S01]  /*a110*/  FMUL R49, R69, R49 ;  /* 0x0000003145317220 */ /* 0x000fe20000400000 */
[----:B------:R-:W-:Y:S01]  /*a120*/  F2FP.SATFINITE.E4M3.F32.PACK_AB_MERGE_C R10, R11, R10, RZ ;  /* 0x0000000a0b0a723e */ /* 0x000fe200048070ff */
[----:B------:R-:W-:Y:S01]  /*a130*/  FMUL R47, R69, R47 ;  /* 0x0000002f452f7220 */ /* 0x000fe20000400000 */
[----:B------:R-:W-:Y:S01]  /*a140*/  F2FP.SATFINITE.E4M3.F32.PACK_AB_MERGE_C R6, R7, R6, RZ ;  /* 0x000000060706723e */ /* 0x000fe200048070ff */
[C---:B------:R-:W-:Y:S01]  /*a150*/  FMUL R46, R69.reuse, R46 ;  /* 0x0000002e452e7220 */ /* 0x040fe20000400000 */
[----:B------:R-:W-:Y:S01]  /*a160*/  F2FP.SATFINITE.E4M3.F32.PACK_AB_MERGE_C R3, R28, R3, RZ ;  /* 0x000000031c03723e */ /* 0x000fe200048070ff */
[----:B------:R-:W-:Y:S01]  /*a170*/  FMUL R113, R69, R113 ;  /* 0x0000007145717220 */ /* 0x000fe20000400000 */
[----:B------:R-:W-:Y:S01]  /*a180*/  F2FP.SATFINITE.E4M3.F32.PACK_AB_MERGE_C R8, R9, R8, RZ ;  /* 0x000000080908723e */ /* 0x000fe200048070ff */
[----:B------:R-:W-:Y:S01]  /*a190*/  FMUL R112, R69, R112 ;  /* 0x0000007045707220 */ /* 0x000fe20000400000 */
[----:B------:R-:W-:Y:S01]  /*a1a0*/  F2FP.SATFINITE.E4M3.F32.PACK_AB_MERGE_C R4, R5, R4, RZ ;  /* 0x000000040504723e */ /* 0x000fe200048070ff */
[----:B------:R-:W-:Y:S01]  /*a1b0*/  IMAD.IADD R56, R51, 0x1, -R56 ;  /* 0x0000000133387824 */ /* 0x000fe200078e0a38 */
[----:B------:R-:W-:Y:S01]  /*a1c0*/  F2FP.SATFINITE.E4M3.F32.PACK_AB_MERGE_C R72, R72, R73, RZ ;  /* 0x000000494848723e */ /* 0x000fe200048070ff */
[----:B------:R-:W-:Y:S01]  /*a1d0*/  IMAD.IADD R55, R52, 0x1, -R55 ;  /* 0x0000000134377824 */ /* 0x000fe200078e0a37 */
[----:B------:R-:W-:Y:S01]  /*a1e0*/  F2FP.SATFINITE.E4M3.F32.PACK_AB_MERGE_C R14, R15, R14, RZ ;  /* 0x0000000e0f0e723e */ /* 0x000fe200048070ff */
[----:B------:R-:W-:Y:S01]  /*a1f0*/  FADD R56, R56, -1 ;  /* 0xbf80000038387421 */ /* 0x000fe20000000000 */
[----:B------:R-:W-:Y:S01]  /*a200*/  F2FP.SATFINITE.E4M3.F32.PACK_AB_MERGE_C R31, R34, R31, RZ ;  /* 0x0000001f221f723e */ /* 0x000fe200048070ff */
[----:B------:R-:W-:Y:S01]  /*a210*/  FADD R55, R55, -1 ;  /* 0xbf80000037377421 */ /* 0x000fe20000000000 */
[----:B------:R-:W-:Y:S01]  /*a220*/  F2FP.SATFINITE.E4M3.F32.PACK_AB_MERGE_C R0, R30, R29, RZ ;  /* 0x0000001d1e00723e */ /* 0x000fe200048070ff */
[----:B------:R-:W-:Y:S01]  /*a230*/  @P1 FMUL R71, R71, 0.25 ;  /* 0x3e80000047471820 */ /* 0x000fe20000400000 */
[----:B------:R-:W-:Y:S01]  /*a240*/  F2FP.SATFINITE.E4M3.F32.PACK_AB_MERGE_C R32, R33, R32, RZ ;  /* 0x000000202120723e */ /* 0x000fe200048070ff */
[----:B------:R-:W-:Y:S01]  /*a250*/  @P1 FMUL R70, R70, 0.25 ;  /* 0x3e80000046461820 */ /* 0x000fe20000400000 */
[----:B------:R-:W-:Y:S01]  /*a260*/  F2FP.SATFINITE.E4M3.F32.PACK_AB_MERGE_C R35, R36, R35, RZ ;  /* 0x000000232423723e */ /* 0x000fe200048070ff */
[----:B------:R-:W-:Y:S01]  /*a270*/  @!P0 FMUL R71, R71, 16777216 ;  /* 0x4b80000047478820 */ /* 0x000fe20000400000 */
[----:B------:R-:W-:Y:S01]  /*a280*/  F2FP.SATFINITE.E4M3.F32.PACK_AB_MERGE_C R39, R40, R39, RZ ;  /* 0x000000272827723e */ /* 0x000fe200048070ff */
[----:B------:R-:W-:Y:S01]  /*a290*/  @!P0 FMUL R70, R70, 16777216 ;  /* 0x4b80000046468820 */ /* 0x000fe20000400000 */
[----:B------:R-:W-:Y:S01]  /*a2a0*/  F2FP.SATFINITE.E4M3.F32.PACK_AB_MERGE_C R43, R44, R43, RZ ;  /* 0x0000002b2c2b723e */ /* 0x000fe200048070ff */
[C---:B------:R-:W-:Y:S01]  /*a2b0*/  FMUL R71, R69.reuse, R71 ;  /* 0x0000004745477220 */ /* 0x040fe20000400000 */
[----:B------:R-:W-:Y:S01]  /*a2c0*/  LOP3.LUT R15, R24, 0xffff, RZ, 0xc0, !PT ;  /* 0x0000ffff180f7812 */ /* 0x000fe200078ec0ff */
[----:B------:R-:W-:Y:S01]  /*a2d0*/  FMUL R70, R69, R70 ;  /* 0x0000004645467220 */ /* 0x000fe20000400000 */
[----:B------:R-:W-:-:S02]  /*a2e0*/  LOP3.LUT R28, R20, 0xffff, RZ, 0xc0, !PT ;  /* 0x0000ffff141c7812 */ /* 0x000fc400078ec0ff */
[----:B------:R-:W-:Y:S02]  /*a2f0*/  LOP3.LUT R34, R16, 0xffff, RZ, 0xc0, !PT ;  /* 0x0000ffff10227812 */ /* 0x000fe400078ec0ff */
[----:B------:R-:W-:Y:S02]  /*a300*/  F2FP.SATFINITE.E4M3.F32.PACK_AB_MERGE_C R37, R38, R37, RZ ;  /* 0x000000252625723e */ /* 0x000fe400048070ff */
[----:B------:R-:W-:Y:S02]  /*a310*/  LOP3.LUT R19, R26, 0xffff, RZ, 0xc0, !PT ;  /* 0x0000ffff1a137812 */ /* 0x000fe400078ec0ff */
[----:B------:R-:W-:Y:S02]  /*a320*/  LOP3.LUT R30, R22, 0xffff, RZ, 0xc0, !PT ;  /* 0x0000ffff161e7812 */ /* 0x000fe400078ec0ff */
[----:B------:R-:W-:Y:S02]  /*a330*/  LOP3.LUT R36, R18, 0xffff, RZ, 0xc0, !PT ;  /* 0x0000ffff12247812 */ /* 0x000fe400078ec0ff */
[----:B------:R-:W-:-:S02]  /*a340*/  LOP3.LUT R33, R10, 0xffff, RZ, 0xc0, !PT ;  /* 0x0000ffff0a217812 */ /* 0x000fc400078ec0ff */
[----:B------:R-:W-:Y:S02]  /*a350*/  LOP3.LUT R40, R6, 0xffff, RZ, 0xc0, !PT ;  /* 0x0000ffff06287812 */ /* 0x000fe400078ec0ff */
[----:B------:R-:W-:Y:S02]  /*a360*/  LOP3.LUT R44, R3, 0xffff, RZ, 0xc0, !PT ;  /* 0x0000ffff032c7812 */ /* 0x000fe400078ec0ff */
[----:B------:R-:W-:Y:S02]  /*a370*/  LOP3.LUT R29, R8, 0xffff, RZ, 0xc0, !PT ;  /* 0x0000ffff081d7812 */ /* 0x000fe400078ec0ff */
[----:B------:R-:W-:Y:S02]  /*a380*/  LOP3.LUT R38, R4, 0xffff, RZ, 0xc0, !PT ;  /* 0x0000ffff04267812 */ /* 0x000fe400078ec0ff */
[----:B------:R-:W-:Y:S02]  /*a390*/  LOP3.LUT R72, R72, 0xffff, RZ, 0xc0, !PT ;  /* 0x0000ffff48487812 */ /* 0x000fe400078ec0ff */
[----:B------:R-:W-:-:S02]  /*a3a0*/  F2FP.SATFINITE.E4M3.F32.PACK_AB_MERGE_C R42, R45, R42, RZ ;  /* 0x0000002a2d2a723e */ /* 0x000fc400048070ff */
[----:B------:R-:W-:Y:S02]  /*a3b0*/  F2FP.SATFINITE.E4M3.F32.PACK_AB_MERGE_C R67, R67, R68, RZ ;  /* 0x000000444343723e */ /* 0x000fe400048070ff */
[----:B------:R-:W-:Y:S02]  /*a3c0*/  F2FP.SATFINITE.E4M3.F32.PACK_AB_MERGE_C R2, R2, R13, RZ ;  /* 0x0000000d0202723e */ /* 0x000fe400048070ff */
[----:B------:R-:W-:Y:S02]  /*a3d0*/  PRMT R3, R34, 0x3340, R1 ;  /* 0x0000334022037816 */ /* 0x000fe40000000001 */
[----:B------:R-:W-:Y:S02]  /*a3e0*/  PRMT R4, R15, 0x3340, R28 ;  /* 0x000033400f047816 */ /* 0x000fe4000000001c */
[----:B------:R-:W-:Y:S02]  /*a3f0*/  F2FP.SATFINITE.E4M3.F32.PACK_AB_MERGE_C R7, R47, R46, RZ ;  /* 0x0000002e2f07723e */ /* 0x000fe400048070ff */
[----:B------:R-:W-:-:S02]  /*a400*/  F2FP.SATFINITE.E4M3.F32.PACK_AB_MERGE_C R49, R50, R49, RZ ;  /* 0x000000313231723e */ /* 0x000fc400048070ff */
[--C-:B------:R-:W-:Y:S02]  /*a410*/  PRMT R9, R36, 0x3340, R1.reuse ;  /* 0x0000334024097816 */ /* 0x100fe40000000001 */
[--C-:B------:R-:W-:Y:S02]  /*a420*/  PRMT R13, R44, 0x3340, R1.reuse ;  /* 0x000033402c0d7816 */ /* 0x100fe40000000001 */
[----:B------:R-:W-:Y:S02]  /*a430*/  PRMT R6, R19, 0x3340, R30 ;  /* 0x0000334013067816 */ /* 0x000fe4000000001e */
[----:B------:R-:W-:Y:S02]  /*a440*/  PRMT R10, R33, 0x3340, R40 ;  /* 0x00003340210a7816 */ /* 0x000fe40000000028 */
[----:B------:R-:W-:Y:S02]  /*a450*/  F2FP.SATFINITE.E4M3.F32.PACK_AB_MERGE_C R5, R63, R60, RZ ;  /* 0x0000003c3f05723e */ /* 0x000fe400048070ff */
[----:B------:R-:W-:-:S02]  /*a460*/  PRMT R11, R72, 0x3340, R1 ;  /* 0x00003340480b7816 */ /* 0x000fc40000000001 */
[----:B------:R-:W-:Y:S02]  /*a470*/  PRMT R8, R29, 0x3340, R38 ;  /* 0x000033401d087816 */ /* 0x000fe40000000026 */
[----:B------:R-:W-:Y:S02]  /*a480*/  LOP3.LUT R45, R32, 0xffff, RZ, 0xc0, !PT ;  /* 0x0000ffff202d7812 */ /* 0x000fe400078ec0ff */
[----:B------:R-:W-:Y:S02]  /*a490*/  LOP3.LUT R46, R35, 0xffff, RZ, 0xc0, !PT ;  /* 0x0000ffff232e7812 */ /* 0x000fe400078ec0ff */
[----:B------:R-:W-:Y:S02]  /*a4a0*/  LOP3.LUT R50, R39, 0xffff, RZ, 0xc0, !PT ;  /* 0x0000ffff27327812 */ /* 0x000fe400078ec0ff */
[----:B------:R-:W-:Y:S02]  /*a4b0*/  LOP3.LUT R37, R37, 0xffff, RZ, 0xc0, !PT ;  /* 0x0000ffff25257812 */ /* 0x000fe400078ec0ff */
[----:B------:R-:W-:-:S02]  /*a4c0*/  LOP3.LUT R42, R42, 0xffff, RZ, 0xc0, !PT ;  /* 0x0000ffff2a2a7812 */ /* 0x000fc400078ec0ff */
[----:B------:R-:W-:Y:S02]  /*a4d0*/  LOP3.LUT R60, R67, 0xffff, RZ, 0xc0, !PT ;  /* 0x0000ffff433c7812 */ /* 0x000fe400078ec0ff */
[----:B------:R-:W-:Y:S02]  /*a4e0*/  F2FP.SATFINITE.E4M3.F32.PACK_AB_MERGE_C R112, R113, R112, RZ ;  /* 0x000000707170723e */ /* 0x000fe400048070ff */
[----:B------:R-:W-:Y:S02]  /*a4f0*/  PRMT R4, R4, 0x5410, R3 ;  /* 0x0000541004047816 */ /* 0x000fe40000000003 */
[----:B------:R-:W-:Y:S02]  /*a500*/  PRMT R6, R6, 0x5410, R9 ;  /* 0x0000541006067816 */ /* 0x000fe40000000009 */
[----:B------:R-:W-:Y:S02]  /*a510*/  PRMT R3, R10, 0x5410, R13 ;  /* 0x000054100a037816 */ /* 0x000fe4000000000d */
[----:B------:R-:W-:-:S02]  /*a520*/  PRMT R8, R8, 0x5410, R11 ;  /* 0x0000541008087816 */ /* 0x000fc4000000000b */
[--C-:B------:R-:W-:Y:S02]  /*a530*/  PRMT R10, R50, 0x3340, R1.reuse ;  /* 0x00003340320a7816 */ /* 0x100fe40000000001 */
[----:B------:R-:W-:Y:S02]  /*a540*/  PRMT R9, R45, 0x3340, R46 ;  /* 0x000033402d097816 */ /* 0x000fe4000000002e */
[----:B------:R-:W-:Y:S02]  /*a550*/  PRMT R18, R60, 0x3340, R1 ;  /* 0x000033403c127816 */ /* 0x000fe40000000001 */
[----:B------:R-:W-:Y:S02]  /*a560*/  PRMT R11, R37, 0x3340, R42 ;  /* 0x00003340250b7816 */ /* 0x000fe4000000002a */
[----:B------:R-:W-:Y:S02]  /*a570*/  F2FP.SATFINITE.E4M3.F32.PACK_AB_MERGE_C R12, R64, R57, RZ ;  /* 0x00000039400c723e */ /* 0x000fe400048070ff */
[----:B------:R-:W-:-:S02]  /*a580*/  F2FP.SATFINITE.E4M3.F32.PACK_AB_MERGE_C R59, R62, R59, RZ ;  /* 0x0000003b3e3b723e */ /* 0x000fc400048070ff */
[----:B------:R-:W-:Y:S02]  /*a590*/  LOP3.LUT R7, R7, 0xffff, RZ, 0xc0, !PT ;  /* 0x0000ffff07077812 */ /* 0x000fe400078ec0ff */
[----:B------:R-:W-:Y:S02]  /*a5a0*/  LOP3.LUT R20, R49, 0xffff, RZ, 0xc0, !PT ;  /* 0x0000ffff31147812 */ /* 0x000fe400078ec0ff */
[----:B------:R-:W-:Y:S02]  /*a5b0*/  LOP3.LUT R22, R112, 0xffff, RZ, 0xc0, !PT ;  /* 0x0000ffff70167812 */ /* 0x000fe400078ec0ff */
[----:B------:R-:W-:Y:S02]  /*a5c0*/  PRMT R9, R9, 0x5410, R10 ;  /* 0x0000541009097816 */ /* 0x000fe4000000000a */
[----:B------:R-:W-:Y:S02]  /*a5d0*/  PRMT R10, R11, 0x5410, R18 ;  /* 0x000054100b0a7816 */ /* 0x000fe40000000012 */
[----:B------:R-:W-:-:S02]  /*a5e0*/  LOP3.LUT R5, R5, 0xffff, RZ, 0xc0, !PT ;  /* 0x0000ffff05057812 */ /* 0x000fc400078ec0ff */
[----:B------:R-:W-:Y:S02]  /*a5f0*/  LOP3.LUT R12, R12, 0xffff, RZ, 0xc0, !PT ;  /* 0x0000ffff0c0c7812 */ /* 0x000fe400078ec0ff */
[----:B------:R-:W-:Y:S02]  /*a600*/  LOP3.LUT R16, R59, 0xffff, RZ, 0xc0, !PT ;  /* 0x0000ffff3b107812 */ /* 0x000fe400078ec0ff */
[----:B------:R-:W-:Y:S02]  /*a610*/  PRMT R24, R22, 0x3340, R1 ;  /* 0x0000334016187816 */ /* 0x000fe40000000001 */
[----:B------:R-:W-:Y:S02]  /*a620*/  PRMT R13, R7, 0x3340, R20 ;  /* 0x00003340070d7816 */ /* 0x000fe40000000014 */
[----:B------:R-:W-:Y:S02]  /*a630*/  SHF.R.U32.HI R11, RZ, 0x8, R15 ;  /* 0x00000008ff0b7819 */ /* 0x000fe4000001160f */
[----:B------:R-:W-:-:S02]  /*a640*/  SHF.R.U32.HI R15, RZ, 0x8, R28 ;  /* 0x00000008ff0f7819 */ /* 0x000fc4000001161c */
[----:B------:R-:W-:Y:S02]  /*a650*/  PRMT R26, R16, 0x3340, R1 ;  /* 0x00003340101a7816 */ /* 0x000fe40000000001 */
[----:B------:R-:W-:Y:S02]  /*a660*/  PRMT R17, R5, 0x3340, R12 ;  /* 0x0000334005117816 */ /* 0x000fe4000000000c */
[----:B------:R-:W-:Y:S02]  /*a670*/  PRMT R18, R13, 0x5410, R24 ;  /* 0x000054100d127816 */ /* 0x000fe40000000018 */
[----:B------:R-:W-:Y:S02]  /*a680*/  SHF.R.U32.HI R21, RZ, 0x8, R34 ;  /* 0x00000008ff157819 */ /* 0x000fe40000011622 */
[----:B------:R-:W-:Y:S02]  /*a690*/  LOP3.LUT R15, R15, 0xffff, RZ, 0xc0, !PT ;  /* 0x0000ffff0f0f7812 */ /* 0x000fe400078ec0ff */
[----:B------:R-:W-:-:S02]  /*a6a0*/  LOP3.LUT R24, R11, 0xffff, RZ, 0xc0, !PT ;  /* 0x0000ffff0b187812 */ /* 0x000fc400078ec0ff */
[----:B------:R-:W-:Y:S02]  /*a6b0*/  PRMT R17, R17, 0x5410, R26 ;  /* 0x0000541011117816 */ /* 0x000fe4000000001a */
[----:B------:R-:W-:Y:S02]  /*a6c0*/  SHF.R.U32.HI R23, RZ, 0x8, R36 ;  /* 0x00000008ff177819 */ /* 0x000fe40000011624 */
[----:B------:R-:W-:Y:S02]  /*a6d0*/  LOP3.LUT R26, R21, 0xffff, RZ, 0xc0, !PT ;  /* 0x0000ffff151a7812 */ /* 0x000fe400078ec0ff */
[----:B------:R-:W-:Y:S02]  /*a6e0*/  PRMT R24, R24, 0x3340, R15 ;  /* 0x0000334018187816 */ /* 0x000fe4000000000f */
[----:B------:R-:W-:Y:S02]  /*a6f0*/  SHF.R.U32.HI R13, RZ, 0x8, R19 ;  /* 0x00000008ff0d7819 */ /* 0x000fe40000011613 */
[----:B------:R-:W-:-:S02]  /*a700*/  SHF.R.U32.HI R11, RZ, 0x8, R29 ;  /* 0x00000008ff0b7819 */ /* 0x000fc4000001161d */
[----:B------:R-:W-:Y:S02]  /*a710*/  SHF.R.U32.HI R15, RZ, 0x8, R38 ;  /* 0x00000008ff0f7819 */ /* 0x000fe40000011626 */
[----:B------:R-:W-:Y:S02]  /*a720*/  SHF.R.U32.HI R19, RZ, 0x8, R30 ;  /* 0x00000008ff137819 */ /* 0x000fe4000001161e */
[----:B------:R-:W-:Y:S02]  /*a730*/  LOP3.LUT R30, R23, 0xffff, RZ, 0xc0, !PT ;  /* 0x0000ffff171e7812 */ /* 0x000fe400078ec0ff */
[----:B------:R-:W-:Y:S02]  /*a740*/  PRMT R25, R26, 0x3340, R1 ;  /* 0x000033401a197816 */ /* 0x000fe40000000001 */
[----:B------:R-:W-:Y:S02]  /*a750*/  LOP3.LUT R28, R13, 0xffff, RZ, 0xc0, !PT ;  /* 0x0000ffff0d1c7812 */ /* 0x000fe400078ec0ff */
[----:B------:R-:W-:-:S02]  /*a760*/  SHF.R.U32.HI R21, RZ, 0x8, R72 ;  /* 0x00000008ff157819 */ /* 0x000fc40000011648 */
[----:B------:R-:W-:Y:S02]  /*a770*/  LOP3.LUT R15, R15, 0xffff, RZ, 0xc0, !PT ;  /* 0x0000ffff0f0f7812 */ /* 0x000fe400078ec0ff */
[----:B------:R-:W-:Y:S02]  /*a780*/  LOP3.LUT R26, R11, 0xffff, RZ, 0xc0, !PT ;  /* 0x0000ffff0b1a7812 */ /* 0x000fe400078ec0ff */
[----:B------:R-:W-:Y:S02]  /*a790*/  SHF.R.U32.HI R13, RZ, 0x8, R33 ;  /* 0x00000008ff0d7819 */ /* 0x000fe40000011621 */
[----:B------:R-:W-:Y:S02]  /*a7a0*/  PRMT R27, R30, 0x3340, R1 ;  /* 0x000033401e1b7816 */ /* 0x000fe40000000001 */
[----:B------:R-:W-:Y:S02]  /*a7b0*/  LOP3.LUT R30, R21, 0xffff, RZ, 0xc0, !PT ;  /* 0x0000ffff151e7812 */ /* 0x000fe400078ec0ff */
[----:B------:R-:W-:-:S02]  /*a7c0*/  PRMT R26, R26, 0x3340, R15 ;  /* 0x000033401a1a7816 */ /* 0x000fc4000000000f */
[----:B------:R-:W-:Y:S02]  /*a7d0*/  LOP3.LUT R32, R13, 0xffff, RZ, 0xc0, !PT ;  /* 0x0000ffff0d207812 */ /* 0x000fe400078ec0ff */
[----:B------:R-:W-:Y:S02]  /*a7e0*/  SHF.R.U32.HI R11, RZ, 0x8, R45 ;  /* 0x00000008ff0b7819 */ /* 0x000fe4000001162d */
[----:B------:R-:W-:Y:S02]  /*a7f0*/  SHF.R.U32.HI R15, RZ, 0x8, R46 ;  /* 0x00000008ff0f7819 */ /* 0x000fe4000001162e */
[----:B------:R-:W-:Y:S02]  /*a800*/  SHF.R.U32.HI R13, RZ, 0x8, R37 ;  /* 0x00000008ff0d7819 */ /* 0x000fe40000011625 */
[----:B------:R-:W-:Y:S02]  /*a810*/  PRMT R29, R30, 0x3340, R1 ;  /* 0x000033401e1d7816 */ /* 0x000fe40000000001 */
[----:B------:R-:W-:-:S02]  /*a820*/  LOP3.LUT R15, R15, 0xffff, RZ, 0xc0, !PT ;  /* 0x0000ffff0f0f7812 */ /* 0x000fc400078ec0ff */
[----:B------:R-:W-:Y:S02]  /*a830*/  LOP3.LUT R30, R11, 0xffff, RZ, 0xc0, !PT ;  /* 0x0000ffff0b1e7812 */ /* 0x000fe400078ec0ff */
[----:B------:R-:W-:Y:S01]  /*a840*/  LOP3.LUT R36, R13, 0xffff, RZ, 0xc0, !PT ;  /* 0x0000ffff0d247812 */ /* 0x000fe200078ec0ff */
[----:B------:R-:W-:Y:S01]  /*a850*/  IMAD.MOV.U32 R13, RZ, RZ, 0x3dc6b27f ;  /* 0x3dc6b27fff0d7424 */ /* 0x000fe200078e00ff */
[----:B------:R-:W-:Y:S02]  /*a860*/  SHF.R.U32.HI R7, RZ, 0x8, R7 ;  /* 0x00000008ff077819 */ /* 0x000fe40000011607 */
[----:B------:R-:W-:Y:S02]  /*a870*/  PRMT R15, R30, 0x3340, R15 ;  /* 0x000033401e0f7816 */ /* 0x000fe4000000000f */
[----:B------:R-:W-:Y:S01]  /*a880*/  LOP3.LUT R30, R7, 0xffff, RZ, 0xc0, !PT ;  /* 0x0000ffff071e7812 */ /* 0x000fe200078ec0ff */
[----:B------:R-:W-:Y:S01]  /*a890*/  FFMA.FTZ R7, R56, R13, -0.16845393180847167969 ;  /* 0xbe2c7f3038077423 */ /* 0x000fe2000001000d */
[----:B------:R-:W-:-:S02]  /*a8a0*/  SHF.R.U32.HI R20, RZ, 0x8, R20 ;  /* 0x00000008ff147819 */ /* 0x000fc40000011614 */
[----:B------:R-:W-:Y:S01]  /*a8b0*/  SHF.R.U32.HI R22, RZ, 0x8, R22 ;  /* 0x00000008ff167819 */ /* 0x000fe20000011616 */
[C---:B------:R-:W-:Y:S01]  /*a8c0*/  FFMA.FTZ R7, R56.reuse, R7, 0.1716887056827545166 ;  /* 0x3e2fcf2a38077423 */ /* 0x040fe20000010007 */
[----:B------:R-:W-:Y:S02]  /*a8d0*/  SHF.R.U32.HI R12, RZ, 0x8, R12 ;  /* 0x00000008ff0c7819 */ /* 0x000fe4000001160c */
[----:B------:R-:W-:Y:S01]  /*a8e0*/  SHF.R.U32.HI R5, RZ, 0x8, R5 ;  /* 0x00000008ff057819 */ /* 0x000fe20000011605 */
[----:B------:R-:W-:Y:S01]  /*a8f0*/  FFMA.FTZ R7, R56, R7, -0.17900948226451873779 ;  /* 0xbe374e4338077423 */ /* 0x000fe20000010007 */
[----:B------:R-:W-:Y:S02]  /*a900*/  LOP3.LUT R19, R19, 0xffff, RZ, 0xc0, !PT ;  /* 0x0000ffff13137812 */ /* 0x000fe400078ec0ff */
[----:B------:R-:W-:Y:S01]  /*a910*/  LOP3.LUT R11, R20, 0xffff, RZ, 0xc0, !PT ;  /* 0x0000ffff140b7812 */ /* 0x000fe200078ec0ff */
[----:B------:R-:W-:Y:S01]  /*a920*/  FFMA.FTZ R7, R56, R7, 0.20512372255325317383 ;  /* 0x3e520bf438077423 */ /* 0x000fe20000010007 */
[----:B------:R-:W-:Y:S01]  /*a930*/  LOP3.LUT R22, R22, 0xffff, RZ, 0xc0, !PT ;  /* 0x0000ffff16167812 */ /* 0x000fe200078ec0ff */
[----:B------:R-:W-:Y:S01]  /*a940*/  FFMA.FTZ R20, R55, R13, -0.16845393180847167969 ;  /* 0xbe2c7f3037147423 */ /* 0x000fe2000001000d */
[----:B------:R-:W-:Y:S01]  /*a950*/  LOP3.LUT R12, R12, 0xffff, RZ, 0xc0, !PT ;  /* 0x0000ffff0c0c7812 */ /* 0x000fe200078ec0ff */
[----:B------:R-:W-:Y:S01]  /*a960*/  FFMA.FTZ R7, R56, R7, -0.24046532809734344482 ;  /* 0xbe763c8b38077423 */ /* 0x000fe20000010007 */
[----:B------:R-:W-:Y:S01]  /*a970*/  LOP3.LUT R5, R5, 0xffff, RZ, 0xc0, !PT ;  /* 0x0000ffff05057812 */ /* 0x000fe200078ec0ff */
[C---:B------:R-:W-:Y:S01]  /*a980*/  FFMA.FTZ R20, R55.reuse, R20, 0.1716887056827545166 ;  /* 0x3e2fcf2a37147423 */ /* 0x040fe20000010014 */
[----:B------:R-:W-:Y:S01]  /*a990*/  PRMT R28, R28, 0x3340, R19 ;  /* 0x000033401c1c7816 */ /* 0x000fe20000000013 */
[----:B------:R-:W-:Y:S01]  /*a9a0*/  FFMA.FTZ R7, R56, R7, 0.28857114911079406738 ;  /* 0x3e93bf9938077423 */ /* 0x000fe20000010007 */
[----:B------:R-:W-:Y:S01]  /*a9b0*/  PRMT R11, R30, 0x3340, R11 ;  /* 0x000033401e0b7816 */ /* 0x000fe2000000000b */
[----:B------:R-:W-:Y:S01]  /*a9c0*/  FFMA.FTZ R20, R55, R20, -0.17900948226451873779 ;  /* 0xbe374e4337147423 */ /* 0x000fe20000010014 */
[----:B------:R-:W-:Y:S01]  /*a9d0*/  PRMT R22, R22, 0x3340, R1 ;  /* 0x0000334016167816 */ /* 0x000fe20000000001 */
[----:B------:R-:W-:Y:S01]  /*a9e0*/  FFMA.FTZ R7, R56, R7, -0.36067417263984680176 ;  /* 0xbeb8aa4938077423 */ /* 0x000fe20000010007 */
[----:B------:R-:W-:Y:S01]  /*a9f0*/  PRMT R12, R5, 0x3340, R12 ;  /* 0x00003340050c7816 */ /* 0x000fe2000000000c */
[C---:B------:R-:W-:Y:S01]  /*aa00*/  FFMA.FTZ R20, R55.reuse, R20, 0.20512372255325317383 ;  /* 0x3e520bf437147423 */ /* 0x040fe20000010014 */
[----:B------:R-:W-:Y:S01]  /*aa10*/  LOP3.LUT R5, R2, 0xffff, RZ, 0xc0, !PT ;  /* 0x0000ffff02057812 */ /* 0x000fe200078ec0ff */
[----:B------:R-:W-:Y:S01]  /*aa20*/  FFMA.FTZ R7, R56, R7, 0.48089820146560668945 ;  /* 0x3ef6384a38077423 */ /* 0x000fe20000010007 */
[----:B------:R-:W-:Y:S01]  /*aa30*/  PRMT R24, R24, 0x5410, R25 ;  /* 0x0000541018187816 */ /* 0x000fe20000000019 */
[C---:B------:R-:W-:Y:S01]  /*aa40*/  FFMA.FTZ R20, R55.reuse, R20, -0.24046532809734344482 ;  /* 0xbe763c8b37147423 */ /* 0x040fe20000010014 */
[----:B------:R-:W-:Y:S01]  /*aa50*/  PRMT R28, R28, 0x5410, R27 ;  /* 0x000054101c1c7816 */ /* 0x000fe2000000001b */
[----:B------:R-:W-:Y:S01]  /*aa60*/  FFMA.FTZ R7, R56, R7, -0.72134751081466674805 ;  /* 0xbf38aa3b38077423 */ /* 0x000fe20000010007 */
[----:B------:R-:W-:Y:S01]  /*aa70*/  LOP3.LUT R13, R14, 0xffff, RZ, 0xc0, !PT ;  /* 0x0000ffff0e0d7812 */ /* 0x000fe200078ec0ff */
[----:B------:R-:W-:Y:S01]  /*aa80*/  FFMA.FTZ R20, R55, R20, 0.28857114911079406738 ;  /* 0x3e93bf9937147423 */ /* 0x000fe20000010014 */
[----:B------:R-:W-:Y:S01]  /*aa90*/  PRMT R30, R11, 0x5410, R22 ;  /* 0x000054100b1e7816 */ /* 0x000fe20000000016 */
[----:B------:R-:W-:Y:S01]  /*aaa0*/  FMUL R7, R56, R7 ;  /* 0x0000000738077220 */ /* 0x000fe20000400000 */
[--C-:B------:R-:W-:Y:S01]  /*aab0*/  PRMT R4, R4, 0x4210, R5.reuse ;  /* 0x0000421004047816 */ /* 0x100fe20000000005 */
[C---:B------:R-:W-:Y:S01]  /*aac0*/  FFMA.FTZ R20, R55.reuse, R20, -0.36067417263984680176 ;  /* 0xbeb8aa4937147423 */ /* 0x040fe20000010014 */
[----:B------:R-:W-:Y:S01]  /*aad0*/  PRMT R5, R24, 0x5210, R5 ;  /* 0x0000521018057816 */ /* 0x000fe20000000005 */
[----:B------:R-:W-:Y:S01]  /*aae0*/  FMUL R11, R56, R7 ;  /* 0x00000007380b7220 */ /* 0x000fe20000400000 */
[--C-:B------:R-:W-:Y:S01]  /*aaf0*/  PRMT R6, R6, 0x4210, R13.reuse ;  /* 0x0000421006067816 */ /* 0x100fe2000000000d */
[C---:B------:R-:W-:Y:S01]  /*ab00*/  FFMA.FTZ R20, R55.reuse, R20, 0.48089820146560668945 ;  /* 0x3ef6384a37147423 */ /* 0x040fe20000010014 */
[----:B------:R-:W-:Y:S01]  /*ab10*/  PRMT R7, R28, 0x5210, R13 ;  /* 0x000052101c077816 */ /* 0x000fe2000000000d */
[----:B------:R-:W-:Y:S01]  /*ab20*/  FFMA.FTZ R56, R56, 1.4426950216293334961, R11 ;  /* 0x3fb8aa3b38387823 */ /* 0x000fe2000001000b */
[----:B------:R-:W-:Y:S01]  /*ab30*/  SHF.R.U32.HI R23, RZ, 0x8, R44 ;  /* 0x00000008ff177819 */ /* 0x000fe2000001162c */
[----:B------:R-:W-:Y:S01]  /*ab40*/  FFMA.FTZ R20, R55, R20, -0.72134751081466674805 ;  /* 0xbf38aa3b37147423 */ /* 0x000fe20000010014 */
[----:B------:R-:W-:Y:S01]  /*ab50*/  SHF.R.U32.HI R16, RZ, 0x8, R16 ;  /* 0x00000008ff107819 */ /* 0x000fe20000011610 */
[----:B------:R0:W-:Y:S01]  /*ab60*/  STSM.16.M88.4 [R48], R4 ;  /* 0x0000000430007844 */ /* 0x0001e20000000200 */
[----:B------:R-:W-:Y:S01]  /*ab70*/  LOP3.LUT R34, R23, 0xffff, RZ, 0xc0, !PT ;  /* 0x0000ffff17227812 */ /* 0x000fe200078ec0ff */
[----:B------:R-:W-:Y:S01]  /*ab80*/  FMUL R20, R55, R20 ;  /* 0x0000001437147220 */ /* 0x000fe20000400000 */
[----:B------:R-:W-:Y:S01]  /*ab90*/  SHF.R.U32.HI R23, RZ, 0x8, R60 ;  /* 0x00000008ff177819 */ /* 0x000fe2000001163c */
[----:B------:R-:W-:Y:S01]  /*aba0*/  FADD R53, R53, R56 ;  /* 0x0000003835357221 */ /* 0x000fe20000000000 */
[----:B------:R-:W-:Y:S01]  /*abb0*/  LOP3.LUT R16, R16, 0xffff, RZ, 0xc0, !PT ;  /* 0x0000ffff10107812 */ /* 0x000fe200078ec0ff */
[----:B------:R-:W-:Y:S01]  /*abc0*/  FMUL R20, R55, R20 ;  /* 0x0000001437147220 */ /* 0x000fe20000400000 */
[----:B------:R-:W-:-:S02]  /*abd0*/  SHF.R.U32.HI R21, RZ, 0x8, R50 ;  /* 0x00000008ff157819 */ /* 0x000fc40000011632 */
[----:B------:R-:W-:Y:S01]  /*abe0*/  LOP3.LUT R38, R23, 0xffff, RZ, 0xc0, !PT ;  /* 0x0000ffff17267812 */ /* 0x000fe200078ec0ff */
[----:B------:R-:W-:Y:S01]  /*abf0*/  FFMA.FTZ R55, R55, 1.4426950216293334961, R20 ;  /* 0x3fb8aa3b37377823 */ /* 0x000fe20000010014 */
[--C-:B------:R-:W-:Y:S02]  /*ac00*/  PRMT R33, R34, 0x3340, R1.reuse ;  /* 0x0000334022217816 */ /* 0x100fe40000000001 */
[----:B------:R-:W-:Y:S01]  /*ac10*/  PRMT R23, R16, 0x3340, R1 ;  /* 0x0000334010177816 */ /* 0x000fe20000000001 */
[----:B------:R-:W-:Y:S01]  /*ac20*/  FADD R54, R54, R55 ;  /* 0x0000003736367221 */ /* 0x000fe20000000000 */
[----:B------:R-:W-:Y:S02]  /*ac30*/  LOP3.LUT R34, R21, 0xffff, RZ, 0xc0, !PT ;  /* 0x0000ffff15227812 */ /* 0x000fe400078ec0ff */
[----:B------:R-:W-:Y:S02]  /*ac40*/  LOP3.LUT R16, R76, 0x1ff, RZ, 0xc0, !PT ;  /* 0x000001ff4c107812 */ /* 0x000fe400078ec0ff */
[----:B------:R-:W-:-:S02]  /*ac50*/  PRMT R34, R34, 0x3340, R1 ;  /* 0x0000334022227816 */ /* 0x000fc40000000001 */
[----:B------:R-:W-:Y:S02]  /*ac60*/  LEA R16, R16, UR7, 0x4 ;  /* 0x0000000710107c11 */ /* 0x000fe4000f8e20ff */
[----:B------:R-:W-:Y:S02]  /*ac70*/  PRMT R21, R15, 0x5410, R34 ;  /* 0x000054100f157816 */ /* 0x000fe40000000022 */
[----:B------:R-:W-:Y:S01]  /*ac80*/  PRMT R27, R12, 0x5410, R23 ;  /* 0x000054100c1b7816 */ /* 0x000fe20000000017 */
[----:B------:R-:W-:Y:S01]  /*ac90*/  BAR.SYNC.DEFER_BLOCKING 0x0 ;  /* 0x0000000000007b1d */ /* 0x000fe20000010000 */
[----:B------:R-:W-:Y:S02]  /*aca0*/  SHF.R.U32.HI R19, RZ, 0x8, R40 ;  /* 0x00000008ff137819 */ /* 0x000fe40000011628 */
[----:B0-----:R-:W-:Y:S02]  /*acb0*/  LOP3.LUT R5, R0, 0xffff, RZ, 0xc0, !PT ;  /* 0x0000ffff00057812 */ /* 0x001fe400078ec0ff */
[----:B------:R-:W-:-:S02]  /*acc0*/  LOP3.LUT R19, R19, 0xffff, RZ, 0xc0, !PT ;  /* 0x0000ffff13137812 */ /* 0x000fc400078ec0ff */
[----:B------:R-:W-:Y:S02]  /*acd0*/  PRMT R26, R26, 0x5410, R29 ;  /* 0x000054101a1a7816 */ /* 0x000fe4000000001d */
[----:B------:R-:W-:Y:S01]  /*ace0*/  PRMT R32, R32, 0x3340, R19 ;  /* 0x0000334020207816 */ /* 0x000fe20000000013 */
[----:B------:R-:W0:Y:S01]  /*acf0*/  LDC.64 R28, c[0x0][0x398] ;  /* 0x0000e600ff1c7b82 */ /* 0x000e220000000a00 */
[----:B------:R-:W-:Y:S02]  /*ad00*/  LOP3.LUT R0, R31, 0xffff, RZ, 0xc0, !PT ;  /* 0x0000ffff1f007812 */ /* 0x000fe400078ec0ff */
[----:B------:R-:W-:Y:S02]  /*ad10*/  PRMT R33, R32, 0x5410, R33 ;  /* 0x0000541020217816 */ /* 0x000fe40000000021 */
[--C-:B------:R-:W-:Y:S02]  /*ad20*/  PRMT R4, R8, 0x4210, R5.reuse ;  /* 0x0000421008047816 */ /* 0x100fe40000000005 */
[----:B------:R-:W-:-:S02]  /*ad30*/  PRMT R5, R26, 0x5210, R5 ;  /* 0x000052101a057816 */ /* 0x000fc40000000005 */
[--C-:B------:R-:W-:Y:S01]  /*ad40*/  PRMT R6, R3, 0x4210, R0.reuse ;  /* 0x0000421003067816 */ /* 0x100fe20000000000 */
[----:B------:R-:W-:Y:S01]  /*ad50*/  IMAD R3, R74, UR5, RZ ;  /* 0x000000054a037c24 */ /* 0x000fe2000f8e02ff */
[----:B------:R-:W-:Y:S01]  /*ad60*/  PRMT R7, R33, 0x5210, R0 ;  /* 0x0000521021077816 */ /* 0x000fe20000000000 */
[----:B------:R-:W-:Y:S01]  /*ad70*/  USHF.R.S32.HI UR5, URZ, 0x1f, UR4 ;  /* 0x0000001fff057899 */ /* 0x000fe20008011404 */
[----:B------:R-:W-:Y:S01]  /*ad80*/  ISETP.GE.U32.AND P2, PT, R51, 0x7f800000, PT ;  /* 0x7f8000003300780c */ /* 0x000fe20003f46070 */
[----:B------:R-:W1:Y:S01]  /*ad90*/  LDS.128 R12, [R16] ;  /* 0x00000000100c7984 */ /* 0x000e620000000c00 */
[----:B------:R-:W-:Y:S01]  /*ada0*/  ISETP.GE.U32.AND P1, PT, R52, 0x7f800000, PT ;  /* 0x7f8000003400780c */ /* 0x000fe20003f26070 */
[----:B------:R-:W2:Y:S01]  /*adb0*/  LDC R0, c[0x0][0x3e8] ;  /* 0x0000fa00ff007b82 */ /* 0x000ea20000000800 */
[----:B------:R-:W-:-:S07]  /*adc0*/  F2FP.SATFINITE.E4M3.F32.PACK_AB_MERGE_C R65, R65, R66, RZ ;  /* 0x000000424141723e */ /* 0x000fce00048070ff */
[----:B------:R-:W-:Y:S01]  /*add0*/  BAR.SYNC.DEFER_BLOCKING 0x0 ;  /* 0x0000000000007b1d */ /* 0x000fe20000010000 */
[----:B------:R-:W-:Y:S02]  /*ade0*/  SHF.R.U32.HI R19, RZ, 0x8, R42 ;  /* 0x00000008ff137819 */ /* 0x000fe4000001162a */
[----:B------:R-:W-:Y:S02]  /*adf0*/  LOP3.LUT R65, R65, 0xffff, RZ, 0xc0, !PT ;  /* 0x0000ffff41417812 */ /* 0x000fe400078ec0ff */
[----:B------:R-:W-:Y:S02]  /*ae00*/  LOP3.LUT R19, R19, 0xffff, RZ, 0xc0, !PT ;  /* 0x0000ffff13137812 */ /* 0x000fe400078ec0ff */
[----:B------:R-:W-:Y:S01]  /*ae10*/  PRMT R22, R10, 0x4210, R65 ;  /* 0x000042100a167816 */ /* 0x000fe20000000041 */
[----:B------:R-:W-:Y:S01]  /*ae20*/  @P2 IMAD.MOV.U32 R2, RZ, RZ, 0x7f800000 ;  /* 0x7f800000ff022424 */ /* 0x000fe200078e00ff */
[----:B------:R-:W-:Y:S01]  /*ae30*/  PRMT R19, R36, 0x3340, R19 ;  /* 0x0000334024137816 */ /* 0x000fe20000000013 */
[----:B------:R-:W-:Y:S01]  /*ae40*/  @P1 IMAD.MOV.U32 R11, RZ, RZ, 0x7f800000 ;  /* 0x7f800000ff0b1424 */ /* 0x000fe200078e00ff */
[----:B------:R-:W-:Y:S01]  /*ae50*/  PRMT R38, R38, 0x3340, R1 ;  /* 0x0000334026267816 */ /* 0x000fe20000000001 */
[----:B------:R-:W-:Y:S01]  /*ae60*/  @P2 FFMA.FTZ R53, R51, R2, +INF ;  /* 0x7f80000033352423 */ /* 0x000fe20000010002 */
[----:B------:R-:W-:Y:S01]  /*ae70*/  LOP3.LUT R2, R43, 0xffff, RZ, 0xc0, !PT ;  /* 0x0000ffff2b027812 */ /* 0x000fe200078ec0ff */
[----:B------:R-:W-:Y:S01]  /*ae80*/  @P1 FFMA.FTZ R54, R52, R11, +INF ;  /* 0x7f80000034361423 */ /* 0x000fe2000001000b */
[----:B------:R-:W-:-:S02]  /*ae90*/  PRMT R38, R19, 0x5410, R38 ;  /* 0x0000541013267816 */ /* 0x000fc40000000026 */
[--C-:B------:R-:W-:Y:S02]  /*aea0*/  PRMT R20, R9, 0x4210, R2.reuse ;  /* 0x0000421009147816 */ /* 0x100fe40000000002 */
[----:B------:R-:W-:Y:S02]  /*aeb0*/  PRMT R21, R21, 0x5210, R2 ;  /* 0x0000521015157816 */ /* 0x000fe40000000002 */
[----:B------:R-:W-:Y:S02]  /*aec0*/  PRMT R23, R38, 0x5210, R65 ;  /* 0x0000521026177816 */ /* 0x000fe40000000041 */
[----:B------:R-:W-:Y:S01]  /*aed0*/  F2FP.SATFINITE.E4M3.F32.PACK_AB_MERGE_C R58, R61, R58, RZ ;  /* 0x0000003a3d3a723e */ /* 0x000fe200048070ff */
[----:B------:R-:W-:Y:S01]  /*aee0*/  STSM.16.M88.4 [R48], R4 ;  /* 0x0000000430007844 */ /* 0x000fe20000000200 */
[----:B------:R-:W-:Y:S02]  /*aef0*/  F2FP.SATFINITE.E4M3.F32.PACK_AB_MERGE_C R70, R71, R70, RZ ;  /* 0x000000464746723e */ /* 0x000fe400048070ff */
[----:B------:R-:W-:Y:S01]  /*af00*/  LOP3.LUT R58, R58, 0xffff, RZ, 0xc0, !PT ;  /* 0x0000ffff3a3a7812 */ /* 0x000fe200078ec0ff */
[----:B------:R-:W-:Y:S01]  /*af10*/  BAR.SYNC.DEFER_BLOCKING 0x0 ;  /* 0x0000000000007b1d */ /* 0x000fe20000010000 */
[----:B------:R-:W-:-:S02]  /*af20*/  SHF.R.U32.HI R2, RZ, 0x8, R76 ;  /* 0x00000008ff027819 */ /* 0x000fc4000001164c */
[--C-:B------:R-:W-:Y:S02]  /*af30*/  PRMT R26, R17, 0x4210, R58.reuse ;  /* 0x00004210111a7816 */ /* 0x100fe4000000003a */
[----:B------:R-:W-:Y:S02]  /*af40*/  LOP3.LUT R19, R70, 0xffff, RZ, 0xc0, !PT ;  /* 0x0000ffff46137812 */ /* 0x000fe400078ec0ff */
[----:B------:R-:W-:Y:S02]  /*af50*/  SGXT.U32 R17, R2, 0x1 ;  /* 0x000000010211781a */ /* 0x000fe40000000000 */
[--C-:B------:R-:W-:Y:S02]  /*af60*/  PRMT R24, R18, 0x4210, R19.reuse ;  /* 0x0000421012187816 */ /* 0x100fe40000000013 */
[----:B------:R-:W-:Y:S01]  /*af70*/  PRMT R25, R30, 0x5210, R19 ;  /* 0x000052101e197816 */ /* 0x000fe20000000013 */
[----:B--2---:R-:W-:Y:S01]  /*af80*/  IMAD R17, R17, R0, RZ ;  /* 0x0000000011117224 */ /* 0x004fe200078e02ff */
[----:B------:R-:W-:-:S02]  /*af90*/  PRMT R27, R27, 0x5210, R58 ;  /* 0x000052101b1b7816 */ /* 0x000fc4000000003a */
[----:B0-----:R-:W-:Y:S01]  /*afa0*/  IADD3 R2, P3, P4, R3, UR4, R28 ;  /* 0x0000000403027c10 */ /* 0x001fe2000fc7e01c */
[----:B------:R-:W-:Y:S01]  /*afb0*/  IMAD R37, R0, 0x2, R17 ;  /* 0x0000000200257824 */ /* 0x000fe200078e0211 */
[----:B------:R-:W-:Y:S01]  /*afc0*/  SHF.R.S32.HI R18, RZ, 0x1f, R3 ;  /* 0x0000001fff127819 */ /* 0x000fe20000011403 */
[----:B------:R-:W0:Y:S01]  /*afd0*/  LDCU UR4, c[0x0][0x3ec] ;  /* 0x00007d80ff0477ac */ /* 0x000e220008000800 */
[----:B-1----:R-:W-:Y:S01]  /*afe0*/  PRMT R85, R12, 0x7770, RZ ;  /* 0x000077700c557816 */ /* 0x002fe200000000ff */
[----:B------:R-:W-:Y:S01]  /*aff0*/  IMAD R39, R0, 0x2, R37 ;  /* 0x0000000200277824 */ /* 0x000fe200078e0225 */
[----:B------:R-:W-:Y:S02]  /*b000*/  IADD3.X R3, PT, PT, R18, UR5, R29, P3, P4 ;  /* 0x0000000512037c10 */ /* 0x000fe40009fe841d */
[----:B------:R-:W-:Y:S01]  /*b010*/  IADD3 R34, P3, PT, R17, R2, RZ ;  /* 0x0000000211227210 */ /* 0x000fe20007f7e0ff */
[----:B------:R-:W1:Y:S01]  /*b020*/  LDS.128 R8, [R16] ;  /* 0x0000000010087984 */ /* 0x000e620000000c00 */
[----:B------:R-:W-:Y:S01]  /*b030*/  IMAD R43, R0, 0x2, R39 ;  /* 0x00000002002b7824 */ /* 0x000fe200078e0227 */
[----:B------:R-:W-:Y:S01]  /*b040*/  PRMT R83, R13, 0x7770, RZ ;  /* 0x000077700d537816 */ /* 0x000fe200000000ff */
[----:B------:R-:W-:Y:S01]  /*b050*/  BAR.SYNC.DEFER_BLOCKING 0x0 ;  /* 0x0000000000007b1d */ /* 0x000fe20000010000 */
[----:B------:R-:W-:-:S02]  /*b060*/  LEA.HI.X.SX32 R35, R17, R3, 0x1, P3 ;  /* 0x0000000311237211 */ /* 0x000fc400018f0eff */
[-C--:B------:R-:W-:Y:S02]  /*b070*/  IADD3 R36, P3, PT, R37, R2.reuse, RZ ;  /* 0x0000000225247210 */ /* 0x080fe40007f7e0ff */
[----:B------:R-:W-:Y:S02]  /*b080*/  FSETP.NEU.AND P1, PT, R51, RZ, PT ;  /* 0x000000ff3300720b */ /* 0x000fe40003f2d000 */
[-C--:B------:R-:W-:Y:S01]  /*b090*/  LEA.HI.X.SX32 R37, R37, R3.reuse, 0x1, P3 ;  /* 0x0000000325257211 */ /* 0x080fe200018f0eff */
[----:B0-----:R-:W-:Y:S01]  /*b0a0*/  UIMAD UR4, UR8, UR4, URZ ;  /* 0x00000004080472a4 */ /* 0x001fe2000f8e02ff */
[CC--:B------:R-:W-:Y:S02]  /*b0b0*/  IADD3 R44, P3, PT, R39.reuse, R2.reuse, RZ ;  /* 0x00000002272c7210 */ /* 0x0c0fe40007f7e0ff */
[----:B------:R-:W-:Y:S01]  /*b0c0*/  PRMT R81, R14, 0x7770, RZ ;  /* 0x000077700e517816 */ /* 0x000fe200000000ff */
[----:B------:R-:W-:Y:S01]  /*b0d0*/  USHF.L.U32 UR6, UR4, 0x2, URZ ;  /* 0x0000000204067899 */ /* 0x000fe200080006ff */
[-C--:B------:R-:W-:Y:S01]  /*b0e0*/  LEA.HI.X.SX32 R45, R39, R3.reuse, 0x1, P3 ;  /* 0x00000003272d7211 */ /* 0x080fe200018f0eff */
[C---:B------:R-:W-:Y:S01]  /*b0f0*/  IMAD R39, R0.reuse, 0x2, R43 ;  /* 0x0000000200277824 */ /* 0x040fe200078e022b */
[----:B------:R-:W-:Y:S01]  /*b100*/  IADD3 R42, P3, PT, R43, R2, RZ ;  /* 0x000000022b2a7210 */ /* 0x000fe20007f7e0ff */
[----:B------:R-:W-:Y:S01]  /*b110*/  UIMAD.WIDE UR4, UR4, 0x4, URZ ;  /* 0x00000004040478a5 */ /* 0x000fe2000f8e02ff */
[----:B------:R-:W-:Y:S01]  /*b120*/  PRMT R79, R15, 0x7770, RZ ;  /* 0x000077700f4f7816 */ /* 0x000fe200000000ff */
[----:B------:R-:W-:Y:S01]  /*b130*/  IMAD R49, R0, 0x2, R39 ;  /* 0x0000000200317824 */ /* 0x000fe200078e0227 */
[----:B------:R-:W-:-:S02]  /*b140*/  LEA.HI.X.SX32 R43, R43, R3, 0x1, P3 ;  /* 0x000000032b2b7211 */ /* 0x000fc400018f0eff */
[-C--:B------:R-:W-:Y:S01]  /*b150*/  IADD3 R46, P3, PT, R39, R2.reuse, RZ ;  /* 0x00000002272e7210 */ /* 0x080fe20007f7e0ff */
[----:B------:R-:W-:Y:S01]  /*b160*/  IMAD R51, R0, 0x2, R49 ;  /* 0x0000000200337824 */ /* 0x000fe200078e0231 */
[----:B------:R-:W-:Y:S01]  /*b170*/  IADD3 R38, P4, PT, R49, R2, RZ ;  /* 0x0000000231267210 */ /* 0x000fe20007f9e0ff */
[----:B------:R0:W-:Y:S01]  /*b180*/  STSM.16.M88.4 [R48], R20 ;  /* 0x0000001430007844 */ /* 0x0001e20000000200 */
[-C--:B------:R-:W-:Y:S02]  /*b190*/  LEA.HI.X.SX32 R47, R39, R3.reuse, 0x1, P3 ;  /* 0x00000003272f7211 */ /* 0x080fe400018f0eff */
[----:B------:R-:W-:Y:S01]  /*b1a0*/  LEA.HI.X.SX32 R39, R49, R3, 0x1, P4 ;  /* 0x0000000331277211 */ /* 0x000fe200020f0eff */
[----:B------:R-:W-:Y:S01]  /*b1b0*/  BAR.SYNC.DEFER_BLOCKING 0x0 ;  /* 0x0000000000007b1d */ /* 0x000fe20000010000 */
[----:B------:R-:W-:Y:S02]  /*b1c0*/  PRMT R77, R12, 0x7771, RZ ;  /* 0x000077710c4d7816 */ /* 0x000fe400000000ff */
[----:B------:R-:W-:-:S02]  /*b1d0*/  PRMT R75, R13, 0x7771, RZ ;  /* 0x000077710d4b7816 */ /* 0x000fc400000000ff */
[----:B------:R-:W-:Y:S02]  /*b1e0*/  PRMT R73, R14, 0x7771, RZ ;  /* 0x000077710e497816 */ /* 0x000fe400000000ff */
[----:B------:R-:W-:Y:S02]  /*b1f0*/  PRMT R71, R15, 0x7771, RZ ;  /* 0x000077710f477816 */ /* 0x000fe400000000ff */
[----:B------:R-:W-:Y:S02]  /*b200*/  PRMT R69, R12, 0x7772, RZ ;  /* 0x000077720c457816 */ /* 0x000fe400000000ff */
[----:B------:R-:W-:Y:S02]  /*b210*/  PRMT R67, R13, 0x7772, RZ ;  /* 0x000077720d437816 */ /* 0x000fe400000000ff */
[----:B------:R-:W-:Y:S02]  /*b220*/  PRMT R65, R14, 0x7772, RZ ;  /* 0x000077720e417816 */ /* 0x000fe400000000ff */
[----:B------:R-:W-:-:S02]  /*b230*/  PRMT R63, R15, 0x7772, RZ ;  /* 0x000077720f3f7816 */ /* 0x000fc400000000ff */
[----:B------:R-:W-:Y:S02]  /*b240*/  PRMT R61, R12, 0x7773, RZ ;  /* 0x000077730c3d7816 */ /* 0x000fe400000000ff */
[----:B------:R-:W-:Y:S02]  /*b250*/  PRMT R59, R13, 0x7773, RZ ;  /* 0x000077730d3b7816 */ /* 0x000fe400000000ff */
[----:B------:R-:W-:Y:S02]  /*b260*/  PRMT R57, R14, 0x7773, RZ ;  /* 0x000077730e397816 */ /* 0x000fe400000000ff */
[----:B------:R-:W-:Y:S01]  /*b270*/  PRMT R55, R15, 0x7773, RZ ;  /* 0x000077730f377816 */ /* 0x000fe200000000ff */
[----:B------:R-:W2:Y:S01]  /*b280*/  LDS.128 R4, [R16] ;  /* 0x0000000010047984 */ /* 0x000ea20000000c00 */
[----:B-1----:R-:W-:Y:S02]  /*b290*/  PRMT R89, R8, 0x7770, RZ ;  /* 0x0000777008597816 */ /* 0x002fe400000000ff */
[----:B------:R-:W-:Y:S01]  /*b2a0*/  PRMT R87, R9, 0x7770, RZ ;  /* 0x0000777009577816 */ /* 0x000fe200000000ff */
[----:B------:R-:W-:Y:S01]  /*b2b0*/  BAR.SYNC.DEFER_BLOCKING 0x0 ;  /* 0x0000000000007b1d */ /* 0x000fe20000010000 */
[----:B------:R-:W-:-:S02]  /*b2c0*/  PRMT R40, R10, 0x7770, RZ ;  /* 0x000077700a287816 */ /* 0x000fc400000000ff */
[----:B------:R-:W-:Y:S02]  /*b2d0*/  PRMT R33, R11, 0x7770, RZ ;  /* 0x000077700b217816 */ /* 0x000fe400000000ff */
[----:B------:R-:W-:Y:S02]  /*b2e0*/  PRMT R32, R8, 0x7771, RZ ;  /* 0x0000777108207816 */ /* 0x000fe400000000ff */
[----:B------:R-:W-:Y:S02]  /*b2f0*/  PRMT R31, R9, 0x7771, RZ ;  /* 0x00007771091f7816 */ /* 0x000fe400000000ff */
[C---:B------:R-:W-:Y:S02]  /*b300*/  PRMT R29, R10.reuse, 0x7771, RZ ;  /* 0x000077710a1d7816 */ /* 0x040fe400000000ff */
[----:B------:R-:W-:Y:S02]  /*b310*/  PRMT R30, R11, 0x7771, RZ ;  /* 0x000077710b1e7816 */ /* 0x000fe400000000ff */
[----:B------:R-:W-:-:S02]  /*b320*/  PRMT R28, R10, 0x7772, RZ ;  /* 0x000077720a1c7816 */ /* 0x000fc400000000ff */
[----:B0-----:R-:W-:Y:S02]  /*b330*/  PRMT R23, R8, 0x7773, RZ ;  /* 0x0000777308177816 */ /* 0x001fe400000000ff */
[----:B------:R-:W-:Y:S02]  /*b340*/  PRMT R22, R10, 0x7773, RZ ;  /* 0x000077730a167816 */ /* 0x000fe400000000ff */
[----:B------:R-:W-:Y:S02]  /*b350*/  PRMT R21, R11, 0x7773, RZ ;  /* 0x000077730b157816 */ /* 0x000fe400000000ff */
[----:B------:R-:W-:Y:S02]  /*b360*/  FSETP.NEU.AND P0, PT, R52, RZ, PT ;  /* 0x000000ff3400720b */ /* 0x000fe40003f0d000 */
[----:B------:R-:W-:Y:S01]  /*b370*/  LOP3.LUT P2, RZ, R76, 0x100, RZ, 0xc0, !PT ;  /* 0x000001004cff7812 */ /* 0x000fe2000784c0ff */
[----:B------:R0:W-:Y:S01]  /*b380*/  STSM.16.M88.4 [R48], R24 ;  /* 0x0000001830007844 */ /* 0x0001e20000000200 */
[----:B------:R-:W-:Y:S01]  /*b390*/  FSEL R54, R54, -INF , P0 ;  /* 0xff80000036367808 */ /* 0x000fe20000000000 */
[----:B------:R-:W-:Y:S01]  /*b3a0*/  IMAD.SHL.U32 R76, R76, 0x2, RZ ;  /* 0x000000024c4c7824 */ /* 0x000fe200078e00ff */
[----:B------:R-:W-:Y:S01]  /*b3b0*/  FSEL R53, R53, -INF , P1 ;  /* 0xff80000035357808 */ /* 0x000fe20000800000 */
[----:B------:R-:W-:Y:S02]  /*b3c0*/  BAR.SYNC.DEFER_BLOCKING 0x0 ;  /* 0x0000000000007b1d */ /* 0x000fe40000010000 */
[----:B------:R-:W-:-:S02]  /*b3d0*/  FFMA R52, R54, 0.69314718246459960938, R125 ;  /* 0x3f31721836347823 */ /* 0x000fc4000000007d */
[----:B------:R-:W-:Y:S01]  /*b3e0*/  FFMA R53, R53, 0.69314718246459960938, R124 ;  /* 0x3f31721835357823 */ /* 0x000fe2000000007c */
[C---:B--2---:R-:W-:Y:S02]  /*b3f0*/  PRMT R10, R4.reuse, 0x7772, RZ ;  /* 0x00007772040a7816 */ /* 0x044fe400000000ff */
[----:B------:R-:W-:Y:S02]  /*b400*/  PRMT R18, R4, 0x7771, RZ ;  /* 0x0000777104127816 */ /* 0x000fe400000000ff */
[----:B0-----:R-:W-:Y:S02]  /*b410*/  PRMT R27, R8, 0x7772, RZ ;  /* 0x00007772081b7816 */ /* 0x001fe400000000ff */
[----:B------:R-:W-:Y:S02]  /*b420*/  PRMT R26, R9, 0x7772, RZ ;  /* 0x00007772091a7816 */ /* 0x000fe400000000ff */
[----:B------:R-:W-:Y:S02]  /*b430*/  PRMT R25, R11, 0x7772, RZ ;  /* 0x000077720b197816 */ /* 0x000fe400000000ff */
[----:B------:R-:W-:-:S02]  /*b440*/  PRMT R24, R9, 0x7773, RZ ;  /* 0x0000777309187816 */ /* 0x000fc400000000ff */
[C---:B------:R-:W-:Y:S02]  /*b450*/  PRMT R9, R4.reuse, 0x7773, RZ ;  /* 0x0000777304097816 */ /* 0x040fe400000000ff */
[----:B------:R-:W-:Y:S01]  /*b460*/  PRMT R4, R4, 0x7770, RZ ;  /* 0x0000777004047816 */ /* 0x000fe200000000ff */
[----:B------:R0:W-:Y:S01]  /*b470*/  STG.E.U8 desc[UR12][R34.64], R85 ;  /* 0x0000005522007986 */ /* 0x0001e2000c10110c */
[C---:B------:R-:W-:Y:S02]  /*b480*/  PRMT R11, R5.reuse, 0x7773, RZ ;  /* 0x00007773050b7816 */ /* 0x040fe400000000ff */
[C---:B------:R-:W-:Y:S01]  /*b490*/  PRMT R8, R5.reuse, 0x7772, RZ ;  /* 0x0000777205087816 */ /* 0x040fe200000000ff */
[----:B------:R1:W-:Y:S01]  /*b4a0*/  STG.E.U8 desc[UR12][R36.64], R83 ;  /* 0x0000005324007986 */ /* 0x0003e2000c10110c */
[C---:B------:R-:W-:Y:S02]  /*b4b0*/  PRMT R17, R5.reuse, 0x7771, RZ ;  /* 0x0000777105117816 */ /* 0x040fe400000000ff */
[----:B------:R-:W-:Y:S01]  /*b4c0*/  PRMT R5, R5, 0x7770, RZ ;  /* 0x0000777005057816 */ /* 0x000fe200000000ff */
[----:B------:R2:W-:Y:S01]  /*b4d0*/  STG.E.U8 desc[UR12][R44.64], R81 ;  /* 0x000000512c007986 */ /* 0x0005e2000c10110c */
[----:B------:R-:W-:-:S02]  /*b4e0*/  PRMT R14, R6, 0x7773, RZ ;  /* 0x00007773060e7816 */ /* 0x000fc400000000ff */
[C---:B------:R-:W-:Y:S01]  /*b4f0*/  PRMT R13, R6.reuse, 0x7772, RZ ;  /* 0x00007772060d7816 */ /* 0x040fe200000000ff */
[----:B------:R3:W-:Y:S01]  /*b500*/  STG.E.U8 desc[UR12][R42.64], R79 ;  /* 0x0000004f2a007986 */ /* 0x0007e2000c10110c */
[CC--:B0-----:R-:W-:Y:S02]  /*b510*/  IADD3 R34, P3, PT, R51.reuse, R2.reuse, RZ ;  /* 0x0000000233227210 */ /* 0x0c1fe40007f7e0ff */
[----:B------:R-:W-:Y:S01]  /*b520*/  PRMT R19, R6, 0x7771, RZ ;  /* 0x0000777106137816 */ /* 0x000fe200000000ff */
[----:B-1----:R-:W-:Y:S01]  /*b530*/  IMAD R37, R0, 0x2, R51 ;  /* 0x0000000200257824 */ /* 0x002fe200078e0233 */
[-C--:B------:R-:W-:Y:S01]  /*b540*/  LEA.HI.X.SX32 R35, R51, R3.reuse, 0x1, P3 ;  /* 0x0000000333237211 */ /* 0x080fe200018f0eff */
[----:B------:R0:W-:Y:S01]  /*b550*/  STG.E.U8 desc[UR12][R46.64], R77 ;  /* 0x0000004d2e007986 */ /* 0x0001e2000c10110c */
[----:B------:R-:W-:Y:S01]  /*b560*/  PRMT R6, R6, 0x7770, RZ ;  /* 0x0000777006067816 */ /* 0x000fe200000000ff */
[C---:B--2---:R-:W-:Y:S01]  /*b570*/  IMAD R45, R0.reuse, 0x2, R37 ;  /* 0x00000002002d7824 */ /* 0x044fe200078e0225 */
[-C--:B------:R-:W-:Y:S01]  /*b580*/  IADD3 R36, P3, PT, R37, R2.reuse, RZ ;  /* 0x0000000225247210 */ /* 0x080fe20007f7e0ff */
[----:B------:R1:W-:Y:S01]  /*b590*/  STG.E.U8 desc[UR12][R38.64], R75 ;  /* 0x0000004b26007986 */ /* 0x0003e2000c10110c */
[----:B------:R-:W-:Y:S01]  /*b5a0*/  PRMT R15, R7, 0x7773, RZ ;  /* 0x00007773070f7816 */ /* 0x000fe200000000ff */
[C---:B------:R-:W-:Y:S01]  /*b5b0*/  IMAD R49, R0.reuse, 0x2, R45 ;  /* 0x0000000200317824 */ /* 0x040fe200078e022d */
[-C--:B------:R-:W-:Y:S01]  /*b5c0*/  LEA.HI.X.SX32 R37, R37, R3.reuse, 0x1, P3 ;  /* 0x0000000325257211 */ /* 0x080fe200018f0eff */
[----:B------:R2:W-:Y:S01]  /*b5d0*/  STG.E.U8 desc[UR12][R34.64], R73 ;  /* 0x0000004922007986 */ /* 0x0005e2000c10110c */
[-C--:B---3--:R-:W-:Y:S01]  /*b5e0*/  IADD3 R42, P3, PT, R45, R2.reuse, RZ ;  /* 0x000000022d2a7210 */ /* 0x088fe20007f7e0ff */
[----:B------:R-:W-:Y:S01]  /*b5f0*/  IMAD R51, R0, 0x2, R49 ;  /* 0x0000000200337824 */ /* 0x000fe200078e0231 */
[----:B------:R-:W-:Y:S01]  /*b600*/  IADD3 R44, P4, PT, R49, R2, RZ ;  /* 0x00000002312c7210 */ /* 0x000fe20007f9e0ff */
[----:B------:R3:W-:Y:S01]  /*b610*/  STG.E.U8 desc[UR12][R36.64], R71 ;  /* 0x0000004724007986 */ /* 0x0007e2000c10110c */
[----:B------:R-:W-:-:S02]  /*b620*/  LEA.HI.X.SX32 R43, R45, R3, 0x1, P3 ;  /* 0x000000032d2b7211 */ /* 0x000fc400018f0eff */
[-C--:B0-----:R-:W-:Y:S01]  /*b630*/  IADD3 R46, P3, PT, R51, R2.reuse, RZ ;  /* 0x00000002332e7210 */ /* 0x081fe20007f7e0ff */
[C---:B-1----:R-:W-:Y:S01]  /*b640*/  IMAD R39, R0.reuse, 0x2, R51 ;  /* 0x0000000200277824 */ /* 0x042fe200078e0233 */
[-C--:B------:R-:W-:Y:S01]  /*b650*/  LEA.HI.X.SX32 R45, R49, R3.reuse, 0x1, P4 ;  /* 0x00000003312d7211 */ /* 0x080fe200020f0eff */
[----:B------:R-:W-:Y:S01]  /*b660*/  STG.E.U8 desc[UR12][R42.64], R69 ;  /* 0x000000452a007986 */ /* 0x000fe2000c10110c */
[-C--:B------:R-:W-:Y:S01]  /*b670*/  LEA.HI.X.SX32 R47, R51, R3.reuse, 0x1, P3 ;  /* 0x00000003332f7211 */ /* 0x080fe200018f0eff */
[C---:B------:R-:W-:Y:S01]  /*b680*/  IMAD R49, R0.reuse, 0x2, R39 ;  /* 0x0000000200317824 */ /* 0x040fe200078e0227 */
[-C--:B--2---:R-:W-:Y:S01]  /*b690*/  IADD3 R34, P3, PT, R39, R2.reuse, RZ ;  /* 0x0000000227227210 */ /* 0x084fe20007f7e0ff */
[----:B------:R0:W-:Y:S01]  /*b6a0*/  STG.E.U8 desc[UR12][R44.64], R67 ;  /* 0x000000432c007986 */ /* 0x0001e2000c10110c */
[----:B------:R-:W-:Y:S02]  /*b6b0*/  PRMT R12, R7, 0x7772, RZ ;  /* 0x00007772070c7816 */ /* 0x000fe400000000ff */
[-C--:B------:R-:W-:Y:S01]  /*b6c0*/  LEA.HI.X.SX32 R35, R39, R3.reuse, 0x1, P3 ;  /* 0x0000000327237211 */ /* 0x080fe200018f0eff */
[C---:B------:R-:W-:Y:S01]  /*b6d0*/  IMAD R39, R0.reuse, 0x2, R49 ;  /* 0x0000000200277824 */ /* 0x040fe200078e0231 */
[-C--:B---3--:R-:W-:Y:S01]  /*b6e0*/  IADD3 R36, P3, PT, R49, R2.reuse, RZ ;  /* 0x0000000231247210 */ /* 0x088fe20007f7e0ff */
[----:B------:R1:W-:Y:S01]  /*b6f0*/  STG.E.U8 desc[UR12][R46.64], R65 ;  /* 0x000000412e007986 */ /* 0x0003e2000c10110c */
[----:B------:R-:W-:Y:S01]  /*b700*/  PRMT R20, R7, 0x7771, RZ ;  /* 0x0000777107147816 */ /* 0x000fe200000000ff */
[C---:B------:R-:W-:Y:S01]  /*b710*/  IMAD R51, R0.reuse, 0x2, R39 ;  /* 0x0000000200337824 */ /* 0x040fe200078e0227 */
[-C--:B------:R-:W-:Y:S01]  /*b720*/  LEA.HI.X.SX32 R37, R49, R3.reuse, 0x1, P3 ;  /* 0x0000000331257211 */ /* 0x080fe200018f0eff */
[----:B------:R2:W-:Y:S01]  /*b730*/  STG.E.U8 desc[UR12][R34.64], R63 ;  /* 0x0000003f22007986 */ /* 0x0005e2000c10110c */
[-C--:B------:R-:W-:Y:S01]  /*b740*/  IADD3 R38, P4, PT, R39, R2.reuse, RZ ;  /* 0x0000000227267210 */ /* 0x080fe20007f9e0ff */
[----:B0-----:R-:W-:Y:S01]  /*b750*/  IMAD R45, R0, 0x2, R51 ;  /* 0x00000002002d7824 */ /* 0x001fe200078e0233 */
[----:B------:R-:W-:Y:S01]  /*b760*/  IADD3 R42, P3, PT, R51, R2, RZ ;  /* 0x00000002332a7210 */ /* 0x000fe20007f7e0ff */
[----:B------:R0:W-:Y:S01]  /*b770*/  STG.E.U8 desc[UR12][R36.64], R61 ;  /* 0x0000003d24007986 */ /* 0x0001e2000c10110c */
[----:B------:R-:W-:-:S02]  /*b780*/  LEA.HI.X.SX32 R39, R39, R3, 0x1, P4 ;  /* 0x0000000327277211 */ /* 0x000fc400020f0eff */
[-C--:B------:R-:W-:Y:S01]  /*b790*/  LEA.HI.X.SX32 R43, R51, R3.reuse, 0x1, P3 ;  /* 0x00000003332b7211 */ /* 0x080fe200018f0eff */
[C---:B-1----:R-:W-:Y:S01]  /*b7a0*/  IMAD R47, R0.reuse, 0x2, R45 ;  /* 0x00000002002f7824 */ /* 0x042fe200078e022d */
[-C--:B------:R-:W-:Y:S01]  /*b7b0*/  IADD3 R44, P3, PT, R45, R2.reuse, RZ ;  /* 0x000000022d2c7210 */ /* 0x080fe20007f7e0ff */
[----:B------:R1:W-:Y:S01]  /*b7c0*/  STG.E.U8 desc[UR12][R38.64], R59 ;  /* 0x0000003b26007986 */ /* 0x0003e2000c10110c */
[----:B------:R-:W-:Y:S01]  /*b7d0*/  PRMT R7, R7, 0x7770, RZ ;  /* 0x0000777007077816 */ /* 0x000fe200000000ff */
[C---:B------:R-:W-:Y:S01]  /*b7e0*/  IMAD R49, R0.reuse, 0x2, R47 ;  /* 0x0000000200317824 */ /* 0x040fe200078e022f */
[-C--:B------:R-:W-:Y:S01]  /*b7f0*/  LEA.HI.X.SX32 R45, R45, R3.reuse, 0x1, P3 ;  /* 0x000000032d2d7211 */ /* 0x080fe200018f0eff */
[----:B------:R3:W-:Y:S01]  /*b800*/  STG.E.U8 desc[UR12][R42.64], R57 ;  /* 0x000000392a007986 */ /* 0x0007e2000c10110c */
[-C--:B--2---:R-:W-:Y:S01]  /*b810*/  IADD3 R34, P3, PT, R47, R2.reuse, RZ ;  /* 0x000000022f227210 */ /* 0x084fe20007f7e0ff */
[----:B------:R-:W-:Y:S01]  /*b820*/  IMAD R51, R0, 0x2, R49 ;  /* 0x0000000200337824 */ /* 0x000fe200078e0231 */
[----:B------:R-:W-:Y:S01]  /*b830*/  IADD3 R46, P4, PT, R49, R2, RZ ;  /* 0x00000002312e7210 */ /* 0x000fe20007f9e0ff */
[----:B------:R2:W-:Y:S01]  /*b840*/  STG.E.U8 desc[UR12][R44.64], R55 ;  /* 0x000000372c007986 */ /* 0x0005e2000c10110c */
[----:B------:R-:W-:-:S02]  /*b850*/  LEA.HI.X.SX32 R35, R47, R3, 0x1, P3 ;  /* 0x000000032f237211 */ /* 0x000fc400018f0eff */
[-C--:B0-----:R-:W-:Y:S01]  /*b860*/  IADD3 R36, P3, PT, R51, R2.reuse, RZ ;  /* 0x0000000233247210 */ /* 0x081fe20007f7e0ff */
[C---:B-1----:R-:W-:Y:S01]  /*b870*/  IMAD R39, R0.reuse, 0x2, R51 ;  /* 0x0000000200277824 */ /* 0x042fe200078e0233 */
[-C--:B------:R-:W-:Y:S01]  /*b880*/  LEA.HI.X.SX32 R47, R49, R3.reuse, 0x1, P4 ;  /* 0x00000003312f7211 */ /* 0x080fe200020f0eff */
[----:B------:R0:W-:Y:S01]  /*b890*/  STG.E.U8 desc[UR12][R34.64], R89 ;  /* 0x0000005922007986 */ /* 0x0001e2000c10110c */
[-C--:B------:R-:W-:Y:S01]  /*b8a0*/  LEA.HI.X.SX32 R37, R51, R3.reuse, 0x1, P3 ;  /* 0x0000000333257211 */ /* 0x080fe200018f0eff */
[C---:B---3--:R-:W-:Y:S01]  /*b8b0*/  IMAD R43, R0.reuse, 0x2, R39 ;  /* 0x00000002002b7824 */ /* 0x048fe200078e0227 */
[CC--:B------:R-:W-:Y:S01]  /*b8c0*/  IADD3 R38, P3, PT, R39.reuse, R2.reuse, RZ ;  /* 0x0000000227267210 */ /* 0x0c0fe20007f7e0ff */
[----:B------:R1:W-:Y:S02]  /*b8d0*/  STG.E.U8 desc[UR12][R46.64], R87 ;  /* 0x000000572e007986 */ /* 0x0003e4000c10110c */
[C---:B------:R-:W-:Y:S01]  /*b8e0*/  IMAD R49, R0.reuse, 0x2, R43 ;  /* 0x0000000200317824 */ /* 0x040fe200078e022b */
[-C--:B------:R-:W-:Y:S01]  /*b8f0*/  LEA.HI.X.SX32 R39, R39, R3.reuse, 0x1, P3 ;  /* 0x0000000327277211 */ /* 0x080fe200018f0eff */
[----:B------:R3:W-:Y:S01]  /*b900*/  STG.E.U8 desc[UR12][R36.64], R40 ;  /* 0x0000002824007986 */ /* 0x0007e2000c10110c */
[-C--:B------:R-:W-:Y:S01]  /*b910*/  IADD3 R42, P4, PT, R43, R2.reuse, RZ ;  /* 0x000000022b2a7210 */ /* 0x080fe20007f9e0ff */
[C---:B--2---:R-:W-:Y:S01]  /*b920*/  IMAD R45, R0.reuse, 0x2, R49 ;  /* 0x00000002002d7824 */ /* 0x044fe200078e0231 */
[----:B0-----:R-:W-:Y:S01]  /*b930*/  IADD3 R34, P3, PT, R49, R2, RZ ;  /* 0x0000000231227210 */ /* 0x001fe20007f7e0ff */
[----:B------:R-:W-:Y:S02]  /*b940*/  STG.E.U8 desc[UR12][R38.64], R33 ;  /* 0x0000002126007986 */ /* 0x000fe4000c10110c */
[----:B------:R-:W-:Y:S01]  /*b950*/  IMAD R51, R0, 0x2, R45 ;  /* 0x0000000200337824 */ /* 0x000fe200078e022d */
[----:B------:R-:W-:-:S02]  /*b960*/  LEA.HI.X.SX32 R43, R43, R3, 0x1, P4 ;  /* 0x000000032b2b7211 */ /* 0x000fc400020f0eff */
[-C--:B------:R-:W-:Y:S01]  /*b970*/  LEA.HI.X.SX32 R35, R49, R3.reuse, 0x1, P3 ;  /* 0x0000000331237211 */ /* 0x080fe200018f0eff */
[C---:B------:R-:W-:Y:S01]  /*b980*/  IMAD R49, R0.reuse, 0x2, R51 ;  /* 0x0000000200317824 */ /* 0x040fe200078e0233 */
[-C--:B-1----:R-:W-:Y:S01]  /*b990*/  IADD3 R46, P4, PT, R51, R2.reuse, RZ ;  /* 0x00000002332e7210 */ /* 0x082fe20007f9e0ff */
[----:B------:R0:W-:Y:S01]  /*b9a0*/  STG.E.U8 desc[UR12][R42.64], R32 ;  /* 0x000000202a007986 */ /* 0x0001e2000c10110c */
[-C--:B------:R-:W-:Y:S01]  /*b9b0*/  IADD3 R44, P3, PT, R45, R2.reuse, RZ ;  /* 0x000000022d2c7210 */ /* 0x080fe20007f7e0ff */
[C---:B------:R-:W-:Y:S01]  /*b9c0*/  IMAD R55, R0.reuse, 0x2, R49 ;  /* 0x0000000200377824 */ /* 0x040fe200078e0231 */
[-C--:B------:R-:W-:Y:S01]  /*b9d0*/  LEA.HI.X.SX32 R47, R51, R3.reuse, 0x1, P4 ;  /* 0x00000003332f7211 */ /* 0x080fe200020f0eff */
[----:B------:R1:W-:Y:S01]  /*b9e0*/  STG.E.U8 desc[UR12][R34.64], R31 ;  /* 0x0000001f22007986 */ /* 0x0003e2000c10110c */
[----:B------:R-:W-:Y:S01]  /*b9f0*/  LEA.HI.X.SX32 R45, R45, R3, 0x1, P3 ;  /* 0x000000032d2d7211 */ /* 0x000fe200018f0eff */
[----:B------:R-:W-:Y:S01]  /*ba00*/  IMAD R57, R0, 0x2, R55 ;  /* 0x0000000200397824 */ /* 0x000fe200078e0237 */
[----:B---3--:R-:W-:-:S03]  /*ba10*/  IADD3 R36, P3, PT, R49, R2, RZ ;  /* 0x0000000231247210 */ /* 0x008fc60007f7e0ff */
[C---:B------:R-:W-:Y:S01]  /*ba20*/  IMAD R51, R0.reuse, 0x2, R57 ;  /* 0x0000000200337824 */ /* 0x040fe200078e0239 */
[-C--:B------:R-:W-:Y:S01]  /*ba30*/  LEA.HI.X.SX32 R37, R49, R3.reuse, 0x1, P3 ;  /* 0x0000000331257211 */ /* 0x080fe200018f0eff */
[----:B------:R2:W-:Y:S01]  /*ba40*/  STG.E.U8 desc[UR12][R44.64], R29 ;  /* 0x0000001d2c007986 */ /* 0x0005e2000c10110c */
[-C--:B0-----:R-:W-:Y:S01]  /*ba50*/  IADD3 R32, P3, PT, R55, R2.reuse, RZ ;  /* 0x0000000237207210 */ /* 0x081fe20007f7e0ff */
[C---:B------:R-:W-:Y:S01]  /*ba60*/  IMAD R43, R0.reuse, 0x2, R51 ;  /* 0x00000002002b7824 */ /* 0x040fe200078e0233 */
[-C--:B------:R-:W-:Y:S01]  /*ba70*/  IADD3 R38, P4, PT, R57, R2.reuse, RZ ;  /* 0x0000000239267210 */ /* 0x080fe20007f9e0ff */
[----:B------:R0:W-:Y:S01]  /*ba80*/  STG.E.U8 desc[UR12][R46.64], R30 ;  /* 0x0000001e2e007986 */ /* 0x0001e2000c10110c */
[-C--:B------:R-:W-:Y:S01]  /*ba90*/  LEA.HI.X.SX32 R33, R55, R3.reuse, 0x1, P3 ;  /* 0x0000000337217211 */ /* 0x080fe200018f0eff */
[C---:B------:R-:W-:Y:S01]  /*baa0*/  IMAD R49, R0.reuse, 0x2, R43 ;  /* 0x0000000200317824 */ /* 0x040fe200078e022b */
[-C--:B-1----:R-:W-:Y:S01]  /*bab0*/  IADD3 R34, P3, PT, R51, R2.reuse, RZ ;  /* 0x0000000233227210 */ /* 0x082fe20007f7e0ff */
[----:B------:R-:W-:Y:S01]  /*bac0*/  STG.E.U8 desc[UR12][R36.64], R27 ;  /* 0x0000001b24007986 */ /* 0x000fe2000c10110c */
[-C--:B------:R-:W-:Y:S01]  /*bad0*/  LEA.HI.X.SX32 R39, R57, R3.reuse, 0x1, P4 ;  /* 0x0000000339277211 */ /* 0x080fe200020f0eff */
[C---:B------:R-:W-:Y:S01]  /*bae0*/  IMAD R55, R0.reuse, 0x2, R49 ;  /* 0x0000000200377824 */ /* 0x040fe200078e0231 */
[-C--:B------:R-:W-:Y:S01]  /*baf0*/  LEA.HI.X.SX32 R35, R51, R3.reuse, 0x1, P3 ;  /* 0x0000000333237211 */ /* 0x080fe200018f0eff */
[----:B------:R1:W-:Y:S01]  /*bb00*/  STG.E.U8 desc[UR12][R32.64], R26 ;  /* 0x0000001a20007986 */ /* 0x0003e2000c10110c */
[-C--:B------:R-:W-:Y:S01]  /*bb10*/  IADD3 R42, P4, PT, R49, R2.reuse, RZ ;  /* 0x00000002312a7210 */ /* 0x080fe20007f9e0ff */
[C---:B--2---:R-:W-:Y:S01]  /*bb20*/  IMAD R29, R0.reuse, 0x2, R55 ;  /* 0x00000002001d7824 */ /* 0x044fe200078e0237 */
[C---:B0-----:R-:W-:Y:S01]  /*bb30*/  IADD3 R30, P3, PT, R43.reuse, R2, RZ ;  /* 0x000000022b1e7210 */ /* 0x041fe20007f7e0ff */
[----:B------:R0:W-:Y:S02]  /*bb40*/  STG.E.U8 desc[UR12][R38.64], R28 ;  /* 0x0000001c26007986 */ /* 0x0001e4000c10110c */
[C---:B------:R-:W-:Y:S01]  /*bb50*/  IMAD R45, R0.reuse, 0x2, R29 ;  /* 0x00000002002d7824 */ /* 0x040fe200078e021d */
[-C--:B------:R-:W-:Y:S01]  /*bb60*/  LEA.HI.X.SX32 R31, R43, R3.reuse, 0x1, P3 ;  /* 0x000000032b1f7211 */ /* 0x080fe200018f0eff */
[----:B------:R2:W-:Y:S02]  /*bb70*/  STG.E.U8 desc[UR12][R34.64], R25 ;  /* 0x0000001922007986 */ /* 0x0005e4000c10110c */
[----:B------:R-:W-:Y:S01]  /*bb80*/  IMAD R47, R0, 0x2, R45 ;  /* 0x00000002002f7824 */ /* 0x000fe200078e022d */
[----:B------:R-:W-:-:S02]  /*bb90*/  LEA.HI.X.SX32 R43, R49, R3, 0x1, P4 ;  /* 0x00000003312b7211 */ /* 0x000fc400020f0eff */
[-C--:B-1----:R-:W-:Y:S01]  /*bba0*/  IADD3 R26, P3, PT, R55, R2.reuse, RZ ;  /* 0x00000002371a7210 */ /* 0x082fe20007f7e0ff */
[C---:B------:R-:W-:Y:S01]  /*bbb0*/  IMAD R37, R0.reuse, 0x2, R47 ;  /* 0x0000000200257824 */ /* 0x040fe200078e022f */
[-C--:B------:R-:W-:Y:S01]  /*bbc0*/  IADD3 R32, P4, PT, R45, R2.reuse, RZ ;  /* 0x000000022d207210 */ /* 0x080fe20007f9e0ff */
[----:B------:R1:W-:Y:S01]  /*bbd0*/  STG.E.U8 desc[UR12][R30.64], R23 ;  /* 0x000000171e007986 */ /* 0x0003e2000c10110c */
[-C--:B------:R-:W-:Y:S01]  /*bbe0*/  LEA.HI.X.SX32 R27, R55, R3.reuse, 0x1, P3 ;  /* 0x00000003371b7211 */ /* 0x080fe200018f0eff */
[C---:B------:R-:W-:Y:S01]  /*bbf0*/  IMAD R49, R0.reuse, 0x2, R37 ;  /* 0x0000000200317824 */ /* 0x040fe200078e0225 */
[-C--:B0-----:R-:W-:Y:S01]  /*bc00*/  IADD3 R28, P3, PT, R29, R2.reuse, RZ ;  /* 0x000000021d1c7210 */ /* 0x081fe20007f7e0ff */
[----:B------:R0:W-:Y:S01]  /*bc10*/  STG.E.U8 desc[UR12][R42.64], R24 ;  /* 0x000000182a007986 */ /* 0x0001e2000c10110c */
[-C--:B------:R-:W-:Y:S01]  /*bc20*/  LEA.HI.X.SX32 R33, R45, R3.reuse, 0x1, P4 ;  /* 0x000000032d217211 */ /* 0x080fe200020f0eff */
[C---:B------:R-:W-:Y:S01]  /*bc30*/  IMAD R39, R0.reuse, 0x2, R49 ;  /* 0x0000000200277824 */ /* 0x040fe200078e0231 */
[-C--:B------:R-:W-:Y:S01]  /*bc40*/  LEA.HI.X.SX32 R29, R29, R3.reuse, 0x1, P3 ;  /* 0x000000031d1d7211 */ /* 0x080fe200018f0eff */
[----:B------:R3:W-:Y:S01]  /*bc50*/  STG.E.U8 desc[UR12][R26.64], R22 ;  /* 0x000000161a007986 */ /* 0x0007e2000c10110c */
[-C--:B--2---:R-:W-:Y:S01]  /*bc60*/  IADD3 R34, P4, PT, R49, R2.reuse, RZ ;  /* 0x0000000231227210 */ /* 0x084fe20007f9e0ff */
[C---:B------:R-:W-:Y:S01]  /*bc70*/  IMAD R51, R0.reuse, 0x2, R39 ;  /* 0x0000000200337824 */ /* 0x040fe200078e0227 */
[----:B-1----:R-:W-:Y:S01]  /*bc80*/  IADD3 R30, P3, PT, R47, R2, RZ ;  /* 0x000000022f1e7210 */ /* 0x002fe20007f7e0ff */
[----:B------:R-:W-:Y:S02]  /*bc90*/  STG.E.U8 desc[UR12][R28.64], R21 ;  /* 0x000000151c007986 */ /* 0x000fe4000c10110c */
[----:B------:R-:W-:Y:S01]  /*bca0*/  IMAD R55, R0, 0x2, R51 ;  /* 0x0000000200377824 */ /* 0x000fe200078e0233 */
[----:B------:R-:W-:-:S02]  /*bcb0*/  LEA.HI.X.SX32 R35, R49, R3, 0x1, P4 ;  /* 0x0000000331237211 */ /* 0x000fc400020f0eff */
[-C--:B------:R-:W-:Y:S01]  /*bcc0*/  LEA.HI.X.SX32 R31, R47, R3.reuse, 0x1, P3 ;  /* 0x000000032f1f7211 */ /* 0x080fe200018f0eff */
[C---:B------:R-:W-:Y:S01]  /*bcd0*/  IMAD R45, R0.reuse, 0x2, R55 ;  /* 0x00000002002d7824 */ /* 0x040fe200078e0237 */
[CC--:B0-----:R-:W-:Y:S01]  /*bce0*/  IADD3 R24, P3, PT, R37.reuse, R2.reuse, RZ ;  /* 0x0000000225187210 */ /* 0x0c1fe20007f7e0ff */
[----:B------:R0:W-:Y:S02]  /*bcf0*/  STG.E.U8 desc[UR12][R32.64], R4 ;  /* 0x0000000420007986 */ /* 0x0001e4000c10110c */
[C---:B------:R-:W-:Y:S01]  /*bd00*/  IMAD R43, R0.reuse, 0x2, R45 ;  /* 0x00000002002b7824 */ /* 0x040fe200078e022d */
[-C--:B------:R-:W-:Y:S01]  /*bd10*/  LEA.HI.X.SX32 R25, R37, R3.reuse, 0x1, P3 ;  /* 0x0000000325197211 */ /* 0x080fe200018f0eff */
[----:B------:R1:W-:Y:S01]  /*bd20*/  STG.E.U8 desc[UR12][R30.64], R5 ;  /* 0x000000051e007986 */ /* 0x0003e2000c10110c */
[CC--:B---3--:R-:W-:Y:S01]  /*bd30*/  IADD3 R22, P3, PT, R39.reuse, R2.reuse, RZ ;  /* 0x0000000227167210 */ /* 0x0c8fe20007f7e0ff */
[C---:B------:R-:W-:Y:S02]  /*bd40*/  IMAD R47, R0.reuse, 0x2, R43 ;  /* 0x00000002002f7824 */ /* 0x040fe400078e022b */
[----:B------:R2:W-:Y:S01]  /*bd50*/  STG.E.U8 desc[UR12][R24.64], R6 ;  /* 0x0000000618007986 */ /* 0x0005e2000c10110c */
[-C--:B------:R-:W-:Y:S01]  /*bd60*/  LEA.HI.X.SX32 R23, R39, R3.reuse, 0x1, P3 ;  /* 0x0000000327177211 */ /* 0x080fe200018f0eff */
[C---:B------:R-:W-:Y:S01]  /*bd70*/  IMAD R37, R0.reuse, 0x2, R47 ;  /* 0x0000000200257824 */ /* 0x040fe200078e022f */
[-C--:B------:R-:W-:Y:S01]  /*bd80*/  IADD3 R26, P3, PT, R51, R2.reuse, RZ ;  /* 0x00000002331a7210 */ /* 0x080fe20007f7e0ff */
[----:B------:R-:W-:Y:S01]  /*bd90*/  STG.E.U8 desc[UR12][R34.64], R7 ;  /* 0x0000000722007986 */ /* 0x000fe2000c10110c */
[-C--:B0-----:R-:W-:Y:S01]  /*bda0*/  IADD3 R32, P4, PT, R45, R2.reuse, RZ ;  /* 0x000000022d207210 */ /* 0x081fe20007f9e0ff */
[C---:B------:R-:W-:Y:S01]  /*bdb0*/  IMAD R21, R0.reuse, 0x2, R37 ;  /* 0x0000000200157824 */ /* 0x040fe200078e0225 */
[-C--:B------:R-:W-:Y:S01]  /*bdc0*/  LEA.HI.X.SX32 R27, R51, R3.reuse, 0x1, P3 ;  /* 0x00000003331b7211 */ /* 0x080fe200018f0eff */
[----:B------:R0:W-:Y:S01]  /*bdd0*/  STG.E.U8 desc[UR12][R22.64], R18 ;  /* 0x0000001216007986 */ /* 0x0001e2000c10110c */
[-C--:B-1----:R-:W-:Y:S01]  /*bde0*/  IADD3 R30, P3, PT, R55, R2.reuse, RZ ;  /* 0x00000002371e7210 */ /* 0x082fe20007f7e0ff */
[C---:B------:R-:W-:Y:S01]  /*bdf0*/  IMAD R39, R0.reuse, 0x2, R21 ;  /* 0x0000000200277824 */ /* 0x040fe200078e0215 */
[-C--:B------:R-:W-:Y:S01]  /*be00*/  LEA.HI.X.SX32 R33, R45, R3.reuse, 0x1, P4 ;  /* 0x000000032d217211 */ /* 0x080fe200020f0eff */
[----:B------:R1:W-:Y:S01]  /*be10*/  STG.E.U8 desc[UR12][R26.64], R17 ;  /* 0x000000111a007986 */ /* 0x0003e2000c10110c */
[-C--:B------:R-:W-:Y:S01]  /*be20*/  LEA.HI.X.SX32 R31, R55, R3.reuse, 0x1, P3 ;  /* 0x00000003371f7211 */ /* 0x080fe200018f0eff */
[C---:B------:R-:W-:Y:S01]  /*be30*/  IMAD R49, R0.reuse, 0x2, R39 ;  /* 0x0000000200317824 */ /* 0x040fe200078e0227 */
[CC--:B--2---:R-:W-:Y:S01]  /*be40*/  IADD3 R24, P3, PT, R43.reuse, R2.reuse, RZ ;  /* 0x000000022b187210 */ /* 0x0c4fe20007f7e0ff */
[----:B------:R-:W2:Y:S02]  /*be50*/  LDS.128 R4, [R16] ;  /* 0x0000000010047984 */ /* 0x000ea40000000c00 */
        /* <DEDUP_REMOVED lines=9> */
[-C--:B------:R-:W-:Y:S01]  /*bef0*/  IADD3 R28, P3, PT, R37, R2.reuse, RZ ;  /* 0x00000002251c7210 */ /* 0x080fe20007f7e0ff */
[----:B------:R-:W-:Y:S01]  /*bf00*/  STG.E.U8 desc[UR12][R24.64], R10 ;  /* 0x0000000a18007986 */ /* 0x000fe2000c10110c */
[-C--:B-1----:R-:W-:Y:S01]  /*bf10*/  IADD3 R26, P4, PT, R21, R2.reuse, RZ ;  /* 0x00000002151a7210 */ /* 0x082fe20007f9e0ff */
[C---:B------:R-:W-:Y:S01]  /*bf20*/  IMAD R45, R0.reuse, 0x2, R35 ;  /* 0x00000002002d7824 */ /* 0x040fe200078e0223 */
[-C--:B------:R-:W-:Y:S01]  /*bf30*/  LEA.HI.X.SX32 R29, R37, R3.reuse, 0x1, P3 ;  /* 0x00000003251d7211 */ /* 0x080fe200018f0eff */
[----:B------:R-:W-:Y:S01]  /*bf40*/  STG.E.U8 desc[UR12][R22.64], R8 ;  /* 0x0000000816007986 */ /* 0x000fe2000c10110c */
[-C--:B---3--:R-:W-:Y:S01]  /*bf50*/  LEA.HI.X.SX32 R19, R39, R3.reuse, 0x1, P5 ;  /* 0x0000000327137211 */ /* 0x088fe200028f0eff */
[C---:B------:R-:W-:Y:S01]  /*bf60*/  IMAD R57, R0.reuse, 0x2, R45 ;  /* 0x0000000200397824 */ /* 0x040fe200078e022d */
[-C--:B------:R-:W-:Y:S01]  /*bf70*/  IADD3 R30, P3, PT, R49, R2.reuse, RZ ;  /* 0x00000002311e7210 */ /* 0x080fe20007f7e0ff */
[----:B------:R-:W-:Y:S01]  /*bf80*/  STG.E.U8 desc[UR12][R28.64], R13 ;  /* 0x0000000d1c007986 */ /* 0x000fe2000c10110c */
[----:B------:R-:W-:Y:S01]  /*bf90*/  IADD3 R16, P5, PT, R55, R2, RZ ;  /* 0x0000000237107210 */ /* 0x000fe20007fbe0ff */
[----:B------:R-:W-:Y:S01]  /*bfa0*/  IMAD R43, R0, 0x2, R57 ;  /* 0x00000002002b7824 */ /* 0x000fe200078e0239 */
[----:B------:R-:W-:-:S02]  /*bfb0*/  LEA.HI.X.SX32 R31, R49, R3, 0x1, P3 ;  /* 0x00000003311f7211 */ /* 0x000fc400018f0eff */
[-C--:B------:R-:W-:Y:S01]  /*bfc0*/  LEA.HI.X.SX32 R17, R55, R3.reuse, 0x1, P5 ;  /* 0x0000000337117211 */ /* 0x080fe200028f0eff */
[C---:B------:R-:W-:Y:S01]  /*bfd0*/  IMAD R47, R0.reuse, 0x2, R43 ;  /* 0x00000002002f7824 */ /* 0x040fe200078e022b */
[-C--:B------:R-:W-:Y:S02]  /*bfe0*/  IADD3 R36, P5, PT, R57, R2.reuse, RZ ;  /* 0x0000000239247210 */ /* 0x080fe40007fbe0ff */
[-C--:B------:R-:W-:Y:S01]  /*bff0*/  LEA.HI.X.SX32 R27, R21, R3.reuse, 0x1, P4 ;  /* 0x00000003151b7211 */ /* 0x080fe200020f0eff */
[C---:B------:R-:W-:Y:S01]  /*c000*/  IMAD R39, R0.reuse, 0x2, R47 ;  /* 0x0000000200277824 */ /* 0x040fe200078e022f */
[-C--:B------:R-:W-:Y:S02]  /*c010*/  LEA.HI.X.SX32 R37, R57, R3.reuse, 0x1, P5 ;  /* 0x0000000339257211 */ /* 0x080fe400028f0eff */
[-C--:B0-----:R-:W-:Y:S01]  /*c020*/  IADD3 R20, P4, PT, R51, R2.reuse, RZ ;  /* 0x0000000233147210 */ /* 0x081fe20007f9e0ff */
[C---:B------:R-:W-:Y:S01]  /*c030*/  IMAD R59, R0.reuse, 0x2, R39 ;  /* 0x00000002003b7824 */ /* 0x040fe200078e0227 */
[-C--:B------:R-:W-:Y:S01]  /*c040*/  IADD3 R34, P3, PT, R35, R2.reuse, RZ ;  /* 0x0000000223227210 */ /* 0x080fe20007f7e0ff */
[----:B------:R-:W-:Y:S01]  /*c050*/  STG.E.U8 desc[UR12][R26.64], R12 ;  /* 0x0000000c1a007986 */ /* 0x000fe2000c10110c */
[-C--:B------:R-:W-:Y:S01]  /*c060*/  LEA.HI.X.SX32 R21, R51, R3.reuse, 0x1, P4 ;  /* 0x0000000333157211 */ /* 0x080fe200020f0eff */
[C---:B------:R-:W-:Y:S01]  /*c070*/  IMAD R49, R0.reuse, 0x2, R59 ;  /* 0x0000000200317824 */ /* 0x040fe200078e023b */
[-C--:B------:R-:W-:Y:S01]  /*c080*/  IADD3 R32, P4, PT, R45, R2.reuse, RZ ;  /* 0x000000022d207210 */ /* 0x080fe20007f9e0ff */
[----:B------:R-:W-:Y:S01]  /*c090*/  STG.E.U8 desc[UR12][R18.64], R9 ;  /* 0x0000000912007986 */ /* 0x000fe2000c10110c */
[-C--:B------:R-:W-:Y:S01]  /*c0a0*/  IADD3 R38, P5, PT, R39, R2.reuse, RZ ;  /* 0x0000000227267210 */ /* 0x080fe20007fbe0ff */
[C---:B------:R-:W-:Y:S01]  /*c0b0*/  IMAD R55, R0.reuse, 0x2, R49 ;  /* 0x0000000200377824 */ /* 0x040fe200078e0231 */
[-C--:B------:R-:W-:Y:S01]  /*c0c0*/  LEA.HI.X.SX32 R35, R35, R3.reuse, 0x1, P3 ;  /* 0x0000000323237211 */ /* 0x080fe200018f0eff */
[----:B------:R-:W-:Y:S01]  /*c0d0*/  STG.E.U8 desc[UR12][R30.64], R11 ;  /* 0x0000000b1e007986 */ /* 0x000fe2000c10110c */
[-C--:B------:R-:W-:Y:S01]  /*c0e0*/  LEA.HI.X.SX32 R33, R45, R3.reuse, 0x1, P4 ;  /* 0x000000032d217211 */ /* 0x080fe200020f0eff */
[C---:B------:R-:W-:Y:S01]  /*c0f0*/  IMAD R57, R0.reuse, 0x2, R55 ;  /* 0x0000000200397824 */ /* 0x040fe200078e0237 */
[-C--:B------:R-:W-:Y:S01]  /*c100*/  IADD3 R44, P3, PT, R43, R2.reuse, RZ ;  /* 0x000000022b2c7210 */ /* 0x080fe20007f7e0ff */
[----:B------:R0:W-:Y:S01]  /*c110*/  STG.E.U8 desc[UR12][R20.64], R14 ;  /* 0x0000000e14007986 */ /* 0x0001e2000c10110c */
[-C--:B------:R-:W-:Y:S01]  /*c120*/  IADD3 R42, P4, PT, R47, R2.reuse, RZ ;  /* 0x000000022f2a7210 */ /* 0x080fe20007f9e0ff */
[C---:B------:R-:W-:Y:S01]  /*c130*/  IMAD R61, R0.reuse, 0x2, R57 ;  /* 0x00000002003d7824 */ /* 0x040fe200078e0239 */
[-C--:B------:R-:W-:Y:S01]  /*c140*/  LEA.HI.X.SX32 R39, R39, R3.reuse, 0x1, P5 ;  /* 0x0000000327277211 */ /* 0x080fe200028f0eff */
[----:B------:R1:W-:Y:S01]  /*c150*/  STG.E.U8 desc[UR12][R16.64], R15 ;  /* 0x0000000f10007986 */ /* 0x0003e2000c10110c */
[----:B------:R-:W-:Y:S01]  /*c160*/  IADD3 R46, P5, PT, R55, R2, RZ ;  /* 0x00000002372e7210 */ /* 0x000fe20007fbe0ff */
[----:B------:R-:W-:Y:S01]  /*c170*/  IMAD R63, R0, 0x2, R61 ;  /* 0x00000002003f7824 */ /* 0x000fe200078e023d */
[----:B------:R-:W-:-:S02]  /*c180*/  LEA.HI.X.SX32 R45, R43, R3, 0x1, P3 ;  /* 0x000000032b2d7211 */ /* 0x000fc400018f0eff */
[-C--:B------:R-:W-:Y:S01]  /*c190*/  LEA.HI.X.SX32 R43, R47, R3.reuse, 0x1, P4 ;  /* 0x000000032f2b7211 */ /* 0x080fe200020f0eff */
[C---:B------:R-:W-:Y:S01]  /*c1a0*/  IMAD R65, R0.reuse, 0x2, R63 ;  /* 0x0000000200417824 */ /* 0x040fe200078e023f */
[-C--:B------:R-:W-:Y:S01]  /*c1b0*/  LEA.HI.X.SX32 R47, R55, R3.reuse, 0x1, P5 ;  /* 0x00000003372f7211 */ /* 0x080fe200028f0eff */
[----:B0-----:R-:W0:Y:S01]  /*c1c0*/  LDC.64 R20, c[0x0][0x3a0] ;  /* 0x0000e800ff147b82 */ /* 0x001e220000000a00 */
[-C--:B------:R-:W-:Y:S01]  /*c1d0*/  IADD3 R50, P3, PT, R59, R2.reuse, RZ ;  /* 0x000000023b327210 */ /* 0x080fe20007f7e0ff */
[C---:B------:R-:W-:Y:S01]  /*c1e0*/  IMAD R55, R0.reuse, 0x2, R65 ;  /* 0x0000000200377824 */ /* 0x040fe200078e0241 */
[-C--:B------:R-:W-:Y:S02]  /*c1f0*/  IADD3 R48, P4, PT, R49, R2.reuse, RZ ;  /* 0x0000000231307210 */ /* 0x080fe40007f9e0ff */
[----:B------:R-:W-:Y:S01]  /*c200*/  IADD3 R58, P5, PT, R63, R2, RZ ;  /* 0x000000023f3a7210 */ /* 0x000fe20007fbe0ff */
[----:B------:R-:W-:Y:S01]  /*c210*/  IMAD R69, R0, 0x2, R55 ;  /* 0x0000000200457824 */ /* 0x000fe200078e0237 */
[----:B------:R-:W-:-:S02]  /*c220*/  LEA.HI.X.SX32 R51, R59, R3, 0x1, P3 ;  /* 0x000000033b337211 */ /* 0x000fc400018f0eff */
[----:B--2---:R-:W-:Y:S01]  /*c230*/  PRMT R73, R4, 0x7770, RZ ;  /* 0x0000777004497816 */ /* 0x004fe200000000ff */
[----:B------:R-:W-:Y:S01]  /*c240*/  IMAD R0, R0, 0x2, R69 ;  /* 0x0000000200007824 */ /* 0x000fe200078e0245 */
[----:B------:R-:W-:Y:S02]  /*c250*/  LEA.HI.X.SX32 R49, R49, R3, 0x1, P4 ;  /* 0x0000000331317211 */ /* 0x000fe400020f0eff */
[----:B------:R-:W-:Y:S01]  /*c260*/  IADD3 R56, P3, PT, R57, R2, RZ ;  /* 0x0000000239387210 */ /* 0x000fe20007f7e0ff */
[----:B------:R-:W-:Y:S01]  /*c270*/  STG.E.U8 desc[UR12][R34.64], R73 ;  /* 0x0000004922007986 */ /* 0x000fe2000c10110c */
[C---:B------:R-:W-:Y:S02]  /*c280*/  PRMT R23, R5.reuse, 0x7773, RZ ;  /* 0x0000777305177816 */ /* 0x040fe400000000ff */
[C---:B------:R-:W-:Y:S02]  /*c290*/  PRMT R25, R5.reuse, 0x7772, RZ ;  /* 0x0000777205197816 */ /* 0x040fe400000000ff */
[----:B------:R-:W-:-:S02]  /*c2a0*/  PRMT R27, R5, 0x7771, RZ ;  /* 0x00007771051b7816 */ /* 0x000fc400000000ff */
[----:B------:R-:W-:Y:S02]  /*c2b0*/  PRMT R29, R5, 0x7770, RZ ;  /* 0x00007770051d7816 */ /* 0x000fe400000000ff */
[----:B------:R-:W-:Y:S02]  /*c2c0*/  IADD3 R60, P4, PT, R61, R2, RZ ;  /* 0x000000023d3c7210 */ /* 0x000fe40007f9e0ff */
[----:B------:R-:W-:Y:S01]  /*c2d0*/  LEA.HI.X.SX32 R59, R63, R3, 0x1, P5 ;  /* 0x000000033f3b7211 */ /* 0x000fe200028f0eff */
[----:B------:R-:W-:Y:S01]  /*c2e0*/  STG.E.U8 desc[UR12][R32.64], R29 ;  /* 0x0000001d20007986 */ /* 0x000fe2000c10110c */
[----:B------:R-:W-:Y:S02]  /*c2f0*/  PRMT R19, R6, 0x7770, RZ ;  /* 0x0000777006137816 */ /* 0x000fe400000000ff */
[C---:B------:R-:W-:Y:S02]  /*c300*/  PRMT R9, R7.reuse, 0x7773, RZ ;  /* 0x0000777307097816 */ /* 0x040fe400000000ff */
[C---:B------:R-:W-:Y:S01]  /*c310*/  PRMT R5, R7.reuse, 0x7772, RZ ;  /* 0x0000777207057816 */ /* 0x040fe200000000ff */
[----:B------:R-:W-:Y:S01]  /*c320*/  STG.E.U8 desc[UR12][R36.64], R19 ;  /* 0x0000001324007986 */ /* 0x000fe2000c10110c */
[----:B-1----:R-:W-:-:S02]  /*c330*/  PRMT R15, R7, 0x7771, RZ ;  /* 0x00007771070f7816 */ /* 0x002fc400000000ff */
[-C--:B------:R-:W-:Y:S02]  /*c340*/  IADD3 R62, P5, PT, R69, R2.reuse, RZ ;  /* 0x00000002453e7210 */ /* 0x080fe40007fbe0ff */
[----:B------:R-:W-:Y:S02]  /*c350*/  PRMT R7, R7, 0x7770, RZ ;  /* 0x0000777007077816 */ /* 0x000fe400000000ff */
[----:B------:R-:W-:Y:S02]  /*c360*/  PRMT R71, R4, 0x7771, RZ ;  /* 0x0000777104477816 */ /* 0x000fe400000000ff */
[-C--:B------:R-:W-:Y:S01]  /*c370*/  LEA.HI.X.SX32 R57, R57, R3.reuse, 0x1, P3 ;  /* 0x0000000339397211 */ /* 0x080fe200018f0eff */
[----:B------:R-:W-:Y:S01]  /*c380*/  STG.E.U8 desc[UR12][R44.64], R7 ;  /* 0x000000072c007986 */ /* 0x000fe2000c10110c */
[----:B------:R-:W-:Y:S02]  /*c390*/  LEA.HI.X.SX32 R61, R61, R3, 0x1, P4 ;  /* 0x000000033d3d7211 */ /* 0x000fe400020f0eff */
[----:B------:R-:W-:Y:S01]  /*c3a0*/  IADD3 R66, P3, PT, R65, R2, RZ ;  /* 0x0000000241427210 */ /* 0x000fe20007f7e0ff */
[----:B------:R-:W-:Y:S01]  /*c3b0*/  STG.E.U8 desc[UR12][R42.64], R71 ;  /* 0x000000472a007986 */ /* 0x000fe2000c10110c */
[----:B------:R-:W-:-:S02]  /*c3c0*/  PRMT R17, R6, 0x7771, RZ ;  /* 0x0000777106117816 */ /* 0x000fc400000000ff */
[-C--:B------:R-:W-:Y:S01]  /*c3d0*/  IADD3 R64, P4, PT, R55, R2.reuse, RZ ;  /* 0x0000000237407210 */ /* 0x080fe20007f9e0ff */
[----:B------:R-:W-:Y:S01]  /*c3e0*/  STG.E.U8 desc[UR12][R38.64], R27 ;  /* 0x0000001b26007986 */ /* 0x000fe2000c10110c */
[-C--:B------:R-:W-:Y:S02]  /*c3f0*/  LEA.HI.X.SX32 R63, R69, R3.reuse, 0x1, P5 ;  /* 0x00000003453f7211 */ /* 0x080fe400028f0eff */
[----:B------:R-:W-:Y:S01]  /*c400*/  PRMT R69, R4, 0x7772, RZ ;  /* 0x0000777204457816 */ /* 0x000fe200000000ff */
[----:B------:R-:W-:Y:S01]  /*c410*/  STG.E.U8 desc[UR12][R50.64], R17 ;  /* 0x0000001132007986 */ /* 0x000fe2000c10110c */
[----:B------:R-:W-:Y:S02]  /*c420*/  LEA.HI.X.SX32 R67, R65, R3, 0x1, P3 ;  /* 0x0000000341437211 */ /* 0x000fe400018f0eff */
[----:B------:R-:W-:Y:S01]  /*c430*/  PRMT R13, R6, 0x7772, RZ ;  /* 0x00007772060d7816 */ /* 0x000fe200000000ff */
[----:B------:R-:W-:Y:S01]  /*c440*/  STG.E.U8 desc[UR12][R48.64], R15 ;  /* 0x0000000f30007986 */ /* 0x000fe2000c10110c */
[----:B------:R-:W-:-:S02]  /*c450*/  IADD3 R2, P6, PT, R0, R2, RZ ;  /* 0x0000000200027210 */ /* 0x000fc40007fde0ff */
[-C--:B------:R-:W-:Y:S01]  /*c460*/  LEA.HI.X.SX32 R65, R55, R3.reuse, 0x1, P4 ;  /* 0x0000000337417211 */ /* 0x080fe200020f0eff */
[----:B------:R-:W-:Y:S01]  /*c470*/  STG.E.U8 desc[UR12][R46.64], R69 ;  /* 0x000000452e007986 */ /* 0x000fe2000c10110c */
[----:B------:R-:W-:Y:S02]  /*c480*/  PRMT R55, R4, 0x7773, RZ ;  /* 0x0000777304377816 */ /* 0x000fe400000000ff */
[----:B------:R-:W-:Y:S01]  /*c490*/  PRMT R11, R6, 0x7773, RZ ;  /* 0x00007773060b7816 */ /* 0x000fe200000000ff */
[----:B------:R-:W-:Y:S01]  /*c4a0*/  STG.E.U8 desc[UR12][R56.64], R25 ;  /* 0x0000001938007986 */ /* 0x000fe2000c10110c */
[----:B------:R-:W-:Y:S01]  /*c4b0*/  LEA.HI.X.SX32 R3, R0, R3, 0x1, P6 ;  /* 0x0000000300037211 */ /* 0x000fe200030f0eff */
[----:B------:R-:W-:Y:S01]  /*c4c0*/  IMAD.HI R0, R74, 0x4, RZ ;  /* 0x000000044a007827 */ /* 0x000fe200078e02ff */
[----:B------:R-:W-:Y:S01]  /*c4d0*/  LOP3.LUT R6, R76, 0x3f8, RZ, 0xc0, !PT ;  /* 0x000003f84c067812 */ /* 0x000fe200078ec0ff */
[----:B------:R-:W-:Y:S04]  /*c4e0*/  STG.E.U8 desc[UR12][R60.64], R13 ;  /* 0x0000000d3c007986 */ /* 0x000fe8000c10110c */
[----:B------:R1:W-:Y:S04]  /*c4f0*/  STG.E.U8 desc[UR12][R58.64], R5 ;  /* 0x000000053a007986 */ /* 0x0003e8000c10110c */
[----:B------:R2:W-:Y:S04]  /*c500*/  STG.E.U8 desc[UR12][R66.64], R55 ;  /* 0x0000003742007986 */ /* 0x0005e8000c10110c */
[----:B------:R2:W-:Y:S04]  /*c510*/  STG.E.U8 desc[UR12][R64.64], R23 ;  /* 0x0000001740007986 */ /* 0x0005e8000c10110c */
[----:B------:R2:W-:Y:S01]  /*c520*/  STG.E.U8 desc[UR12][R62.64], R11 ;  /* 0x0000000b3e007986 */ /* 0x0005e2000c10110c */
[----:B-1----:R-:W-:-:S03]  /*c530*/  IMAD.SHL.U32 R5, R74, 0x4, RZ ;  /* 0x000000044a057824 */ /* 0x002fc600078e00ff */
[----:B------:R2:W-:Y:S01]  /*c540*/  STG.E.U8 desc[UR12][R2.64], R9 ;  /* 0x0000000902007986 */ /* 0x0005e2000c10110c */
[----:B------:R-:W-:Y:S01]  /*c550*/  BAR.SYNC.DEFER_BLOCKING 0x0 ;  /* 0x0000000000007b1d */ /* 0x000fe20000010000 */
[----:B0-----:R-:W-:-:S04]  /*c560*/  IADD3 R4, P0, P1, R5, UR6, R20 ;  /* 0x0000000605047c10 */ /* 0x001fc8000f91e014 */
[----:B------:R-:W-:Y:S01]  /*c570*/  IADD3.X R5, PT, PT, R0, UR5, R21, P0, P1 ;  /* 0x0000000500057c10 */ /* 0x000fe200087e2415 */
[----:B------:R2:W-:Y:S02]  /*c580*/  STS.64 [R6+UR7], R52 ;  /* 0x0000003406007988 */ /* 0x0005e40008000a07 */
[----:B------:R-:W-:Y:S06]  /*c590*/  BAR.SYNC.DEFER_BLOCKING 0x0 ;  /* 0x0000000000007b1d */ /* 0x000fec0000010000 */
[----:B------:R-:W-:Y:S05]  /*c5a0*/  @P2 EXIT ;  /* 0x000000000000294d */ /* 0x000fea0003800000 */
[----:B------:R-:W0:Y:S04]  /*c5b0*/  LDS R41, [R41] ;  /* 0x0000000029297984 */ /* 0x000e280000000800 */
[----:B0-----:R-:W-:Y:S01]  /*c5c0*/  STG.E desc[UR12][R4.64], R41 ;  /* 0x0000002904007986 */ /* 0x001fe2000c10190c */
[----:B------:R-:W-:Y:S05]  /*c5d0*/  EXIT ;  /* 0x000000000000794d */ /* 0x000fea0003800000 */
.L_x_2:
[----:B------:R-:W-:-:S00]  /*c5e0*/  BRA `(.L_x_2) ;  /* 0xfffffffc00fc7947 */ /* 0x000fc0000383ffff */
[----:B------:R-:W-:-:S00]  /*c5f0*/  NOP ;  /* 0x0000000000007918 */ /* 0x000fc00000000000 */
        /* <DEDUP_REMOVED lines=8> */
.L_x_3:


//--------------------- .nv.global.init           --------------------------
	.section	.nv.global.init,"aw",@progbits
.nv.global.init:
	.type		_$_str,@object
	.size		_$_str,(.L_0 - _$_str)
_$_str:
        /*0000*/ 	.byte	0x5f, 0x5f, 0x43, 0x55, 0x44, 0x41, 0x5f, 0x46, 0x54, 0x5a, 0x00
.L_0:


//--------------------- .nv.shared.attn_fwd       --------------------------
	.section	.nv.shared.attn_fwd,"aw",@nobits
	.sectionflags	@""
	.align	16
	.zero		1024


//--------------------- .nv.shared.reserved.0     --------------------------
	.section	.nv.shared.reserved.0,"aw",@nobits
	.weak		__nv_reservedSMEM_offset_0_alias
	.size		__nv_reservedSMEM_offset_0_alias, 0, 64
	.other		__nv_reservedSMEM_offset_0_alias,@"STO_CUDA_RESERVED_SHARED STV_DEFAULT"
__nv_reservedSMEM_offset_0_alias:
	.zero		0
	.zero		64


//--------------------- .nv.constant0.attn_fwd    --------------------------
	.section	.nv.constant0.attn_fwd,"a",@progbits
	.sectionflags	@""
	.align	4
.nv.constant0.attn_fwd:
	.zero		1032


//--------------------- SYMBOLS --------------------------

	.type		.nv.reservedSmem.offset0,@object
	.size		.nv.reservedSmem.offset0,0x4
	.type		.nv.reservedSmem.cap,@object
	.size		.nv.reservedSmem.cap,0x4
